//
// Generated by NVIDIA NVVM Compiler
//
// Compiler Build ID: CL-36424714
// Cuda compilation tools, release 13.0, V13.0.88
// Based on NVVM 20.0.0
//

.version 9.0
.target sm_100
.address_size 64

	// .globl	_Z15row_convolutionPfS_iii
.const .align 4 .b8 d_mask[1024];
// _ZZ15row_convolutionPfS_iiiE4tile has been demoted
// _ZZ15col_convolutionPfS_iiiE4tile has been demoted
// _ZZ17tiled_convolutionPfS_iiiiE8input_sh has been demoted

.visible .entry _Z15row_convolutionPfS_iii(
	.param .u64 .ptr .align 1 _Z15row_convolutionPfS_iii_param_0,
	.param .u64 .ptr .align 1 _Z15row_convolutionPfS_iii_param_1,
	.param .u32 _Z15row_convolutionPfS_iii_param_2,
	.param .u32 _Z15row_convolutionPfS_iii_param_3,
	.param .u32 _Z15row_convolutionPfS_iii_param_4
)
{
	.reg .pred 	%p<21>;
	.reg .b32 	%r<60>;
	.reg .b32 	%f<69>;
	.reg .b64 	%rd<23>;
	// demoted variable
	.shared .align 4 .b8 _ZZ15row_convolutionPfS_iiiE4tile[1024];
	ld.param.u64 	%rd3, [_Z15row_convolutionPfS_iii_param_0];
	ld.param.u64 	%rd4, [_Z15row_convolutionPfS_iii_param_1];
	ld.param.u32 	%r22, [_Z15row_convolutionPfS_iii_param_2];
	ld.param.u32 	%r23, [_Z15row_convolutionPfS_iii_param_3];
	ld.param.u32 	%r24, [_Z15row_convolutionPfS_iii_param_4];
	mov.u32 	%r1, %tid.y;
	mov.u32 	%r2, %tid.x;
	sub.s32 	%r3, 33, %r23;
	mov.u32 	%r25, %ctaid.y;
	shl.b32 	%r26, %r25, 3;
	add.s32 	%r4, %r26, %r1;
	mov.u32 	%r27, %ctaid.x;
	mad.lo.s32 	%r5, %r3, %r27, %r2;
	sub.s32 	%r6, %r5, %r24;
	setp.ge.s32 	%p1, %r4, %r22;
	setp.gt.s32 	%p2, %r6, -1;
	setp.lt.s32 	%p3, %r6, %r22;
	and.pred  	%p4, %p2, %p3;
	not.pred 	%p6, %p4;
	shl.b32 	%r28, %r1, 7;
	mov.u32 	%r29, _ZZ15row_convolutionPfS_iiiE4tile;
	add.s32 	%r7, %r29, %r28;
	or.pred  	%p7, %p1, %p6;
	@%p7 bra 	$L__BB0_2;
	cvta.to.global.u64 	%rd5, %rd3;
	mad.lo.s32 	%r33, %r22, %r4, %r6;
	mul.wide.u32 	%rd6, %r33, 4;
	add.s64 	%rd7, %rd5, %rd6;
	ld.global.f32 	%f13, [%rd7];
	shl.b32 	%r34, %r2, 2;
	add.s32 	%r35, %r7, %r34;
	st.shared.f32 	[%r35], %f13;
	bra.uni 	$L__BB0_3;
$L__BB0_2:
	shl.b32 	%r30, %r2, 2;
	add.s32 	%r31, %r7, %r30;
	mov.b32 	%r32, 0;
	st.shared.u32 	[%r31], %r32;
$L__BB0_3:
	bar.sync 	0;
	setp.gt.u32 	%p8, %r1, 7;
	setp.ge.s32 	%p9, %r2, %r3;
	or.pred  	%p10, %p8, %p9;
	@%p10 bra 	$L__BB0_18;
	setp.lt.s32 	%p11, %r23, 1;
	mov.f32 	%f68, 0f00000000;
	@%p11 bra 	$L__BB0_16;
	and.b32  	%r8, %r23, 7;
	setp.lt.u32 	%p12, %r23, 8;
	mov.f32 	%f68, 0f00000000;
	mov.b32 	%r58, 0;
	@%p12 bra 	$L__BB0_8;
	and.b32  	%r58, %r23, 2147483640;
	neg.s32 	%r56, %r58;
	shl.b32 	%r39, %r2, 2;
	add.s32 	%r40, %r28, %r39;
	add.s32 	%r42, %r40, %r29;
	add.s32 	%r55, %r42, 16;
	mov.u64 	%rd9, d_mask;
	add.s64 	%rd22, %rd9, 16;
	mov.f32 	%f68, 0f00000000;
$L__BB0_7:
	.pragma "nounroll";
	ld.shared.f32 	%f18, [%r55+-16];
	ld.const.f32 	%f19, [%rd22+-16];
	fma.rn.f32 	%f20, %f18, %f19, %f68;
	ld.shared.f32 	%f21, [%r55+-12];
	ld.const.f32 	%f22, [%rd22+-12];
	fma.rn.f32 	%f23, %f21, %f22, %f20;
	ld.shared.f32 	%f24, [%r55+-8];
	ld.const.f32 	%f25, [%rd22+-8];
	fma.rn.f32 	%f26, %f24, %f25, %f23;
	ld.shared.f32 	%f27, [%r55+-4];
	ld.const.f32 	%f28, [%rd22+-4];
	fma.rn.f32 	%f29, %f27, %f28, %f26;
	ld.shared.f32 	%f30, [%r55];
	ld.const.f32 	%f31, [%rd22];
	fma.rn.f32 	%f32, %f30, %f31, %f29;
	ld.shared.f32 	%f33, [%r55+4];
	ld.const.f32 	%f34, [%rd22+4];
	fma.rn.f32 	%f35, %f33, %f34, %f32;
	ld.shared.f32 	%f36, [%r55+8];
	ld.const.f32 	%f37, [%rd22+8];
	fma.rn.f32 	%f38, %f36, %f37, %f35;
	ld.shared.f32 	%f39, [%r55+12];
	ld.const.f32 	%f40, [%rd22+12];
	fma.rn.f32 	%f68, %f39, %f40, %f38;
	add.s32 	%r56, %r56, 8;
	add.s32 	%r55, %r55, 32;
	add.s64 	%rd22, %rd22, 32;
	setp.ne.s32 	%p13, %r56, 0;
	@%p13 bra 	$L__BB0_7;
$L__BB0_8:
	setp.eq.s32 	%p14, %r8, 0;
	@%p14 bra 	$L__BB0_16;
	and.b32  	%r17, %r23, 3;
	setp.lt.u32 	%p15, %r8, 4;
	@%p15 bra 	$L__BB0_11;
	add.s32 	%r43, %r58, %r2;
	shl.b32 	%r44, %r43, 2;
	add.s32 	%r45, %r7, %r44;
	ld.shared.f32 	%f42, [%r45];
	mul.wide.u32 	%rd10, %r58, 4;
	mov.u64 	%rd11, d_mask;
	add.s64 	%rd12, %rd11, %rd10;
	ld.const.f32 	%f43, [%rd12];
	fma.rn.f32 	%f44, %f42, %f43, %f68;
	ld.shared.f32 	%f45, [%r45+4];
	ld.const.f32 	%f46, [%rd12+4];
	fma.rn.f32 	%f47, %f45, %f46, %f44;
	ld.shared.f32 	%f48, [%r45+8];
	ld.const.f32 	%f49, [%rd12+8];
	fma.rn.f32 	%f50, %f48, %f49, %f47;
	ld.shared.f32 	%f51, [%r45+12];
	ld.const.f32 	%f52, [%rd12+12];
	fma.rn.f32 	%f68, %f51, %f52, %f50;
	add.s32 	%r58, %r58, 4;
$L__BB0_11:
	setp.eq.s32 	%p16, %r17, 0;
	@%p16 bra 	$L__BB0_16;
	setp.eq.s32 	%p17, %r17, 1;
	@%p17 bra 	$L__BB0_14;
	add.s32 	%r46, %r58, %r2;
	shl.b32 	%r47, %r46, 2;
	add.s32 	%r48, %r7, %r47;
	ld.shared.f32 	%f54, [%r48];
	mul.wide.u32 	%rd13, %r58, 4;
	mov.u64 	%rd14, d_mask;
	add.s64 	%rd15, %rd14, %rd13;
	ld.const.f32 	%f55, [%rd15];
	fma.rn.f32 	%f56, %f54, %f55, %f68;
	ld.shared.f32 	%f57, [%r48+4];
	ld.const.f32 	%f58, [%rd15+4];
	fma.rn.f32 	%f68, %f57, %f58, %f56;
	add.s32 	%r58, %r58, 2;
$L__BB0_14:
	and.b32  	%r49, %r23, 1;
	setp.eq.b32 	%p18, %r49, 1;
	not.pred 	%p19, %p18;
	@%p19 bra 	$L__BB0_16;
	add.s32 	%r50, %r58, %r2;
	shl.b32 	%r51, %r50, 2;
	add.s32 	%r52, %r7, %r51;
	ld.shared.f32 	%f59, [%r52];
	mul.wide.u32 	%rd16, %r58, 4;
	mov.u64 	%rd17, d_mask;
	add.s64 	%rd18, %rd17, %rd16;
	ld.const.f32 	%f60, [%rd18];
	fma.rn.f32 	%f68, %f59, %f60, %f68;
$L__BB0_16:
	max.s32 	%r53, %r4, %r6;
	setp.ge.s32 	%p20, %r53, %r22;
	@%p20 bra 	$L__BB0_18;
	mad.lo.s32 	%r54, %r22, %r4, %r5;
	cvta.to.global.u64 	%rd19, %rd4;
	mul.wide.s32 	%rd20, %r54, 4;
	add.s64 	%rd21, %rd19, %rd20;
	st.global.f32 	[%rd21], %f68;
$L__BB0_18:
	ret;

}
	// .globl	_Z15col_convolutionPfS_iii
.visible .entry _Z15col_convolutionPfS_iii(
	.param .u64 .ptr .align 1 _Z15col_convolutionPfS_iii_param_0,
	.param .u64 .ptr .align 1 _Z15col_convolutionPfS_iii_param_1,
	.param .u32 _Z15col_convolutionPfS_iii_param_2,
	.param .u32 _Z15col_convolutionPfS_iii_param_3,
	.param .u32 _Z15col_convolutionPfS_iii_param_4
)
{
	.reg .pred 	%p<17>;
	.reg .b32 	%r<68>;
	.reg .b32 	%f<69>;
	.reg .b64 	%rd<23>;
	// demoted variable
	.shared .align 4 .b8 _ZZ15col_convolutionPfS_iiiE4tile[2048];
	ld.param.u64 	%rd3, [_Z15col_convolutionPfS_iii_param_0];
	ld.param.u64 	%rd4, [_Z15col_convolutionPfS_iii_param_1];
	ld.param.u32 	%r22, [_Z15col_convolutionPfS_iii_param_2];
	ld.param.u32 	%r23, [_Z15col_convolutionPfS_iii_param_3];
	ld.param.u32 	%r24, [_Z15col_convolutionPfS_iii_param_4];
	mov.u32 	%r1, %tid.y;
	mov.u32 	%r2, %tid.x;
	sub.s32 	%r3, 17, %r23;
	mov.u32 	%r25, %ctaid.y;
	mad.lo.s32 	%r4, %r3, %r25, %r1;
	mov.u32 	%r26, %ctaid.x;
	shl.b32 	%r27, %r26, 5;
	add.s32 	%r5, %r27, %r2;
	sub.s32 	%r6, %r4, %r24;
	or.b32  	%r28, %r6, %r5;
	setp.lt.s32 	%p1, %r28, 0;
	max.s32 	%r29, %r6, %r5;
	setp.ge.s32 	%p2, %r29, %r22;
	or.pred  	%p3, %p2, %p1;
	@%p3 bra 	$L__BB1_2;
	cvta.to.global.u64 	%rd5, %rd3;
	mad.lo.s32 	%r36, %r6, %r22, %r5;
	mul.wide.s32 	%rd6, %r36, 4;
	add.s64 	%rd7, %rd5, %rd6;
	ld.global.f32 	%f13, [%rd7];
	shl.b32 	%r37, %r1, 7;
	mov.u32 	%r38, _ZZ15col_convolutionPfS_iiiE4tile;
	add.s32 	%r39, %r38, %r37;
	shl.b32 	%r40, %r2, 2;
	add.s32 	%r41, %r39, %r40;
	st.shared.f32 	[%r41], %f13;
	bra.uni 	$L__BB1_3;
$L__BB1_2:
	shl.b32 	%r30, %r1, 7;
	mov.u32 	%r31, _ZZ15col_convolutionPfS_iiiE4tile;
	add.s32 	%r32, %r31, %r30;
	shl.b32 	%r33, %r2, 2;
	add.s32 	%r34, %r32, %r33;
	mov.b32 	%r35, 0;
	st.shared.u32 	[%r34], %r35;
$L__BB1_3:
	bar.sync 	0;
	setp.ge.s32 	%p4, %r1, %r3;
	setp.gt.u32 	%p5, %r2, 31;
	or.pred  	%p6, %p4, %p5;
	@%p6 bra 	$L__BB1_18;
	setp.lt.s32 	%p7, %r23, 1;
	mov.f32 	%f68, 0f00000000;
	@%p7 bra 	$L__BB1_16;
	and.b32  	%r7, %r23, 7;
	setp.lt.u32 	%p8, %r23, 8;
	mov.f32 	%f68, 0f00000000;
	mov.b32 	%r66, 0;
	@%p8 bra 	$L__BB1_8;
	and.b32  	%r66, %r23, 2147483640;
	neg.s32 	%r64, %r66;
	shl.b32 	%r44, %r1, 7;
	shl.b32 	%r45, %r2, 2;
	add.s32 	%r46, %r44, %r45;
	mov.u32 	%r47, _ZZ15col_convolutionPfS_iiiE4tile;
	add.s32 	%r48, %r46, %r47;
	add.s32 	%r63, %r48, 512;
	mov.u64 	%rd9, d_mask;
	add.s64 	%rd22, %rd9, 16;
	mov.f32 	%f68, 0f00000000;
$L__BB1_7:
	.pragma "nounroll";
	ld.shared.f32 	%f18, [%r63+-512];
	ld.const.f32 	%f19, [%rd22+-16];
	fma.rn.f32 	%f20, %f18, %f19, %f68;
	ld.shared.f32 	%f21, [%r63+-384];
	ld.const.f32 	%f22, [%rd22+-12];
	fma.rn.f32 	%f23, %f21, %f22, %f20;
	ld.shared.f32 	%f24, [%r63+-256];
	ld.const.f32 	%f25, [%rd22+-8];
	fma.rn.f32 	%f26, %f24, %f25, %f23;
	ld.shared.f32 	%f27, [%r63+-128];
	ld.const.f32 	%f28, [%rd22+-4];
	fma.rn.f32 	%f29, %f27, %f28, %f26;
	ld.shared.f32 	%f30, [%r63];
	ld.const.f32 	%f31, [%rd22];
	fma.rn.f32 	%f32, %f30, %f31, %f29;
	ld.shared.f32 	%f33, [%r63+128];
	ld.const.f32 	%f34, [%rd22+4];
	fma.rn.f32 	%f35, %f33, %f34, %f32;
	ld.shared.f32 	%f36, [%r63+256];
	ld.const.f32 	%f37, [%rd22+8];
	fma.rn.f32 	%f38, %f36, %f37, %f35;
	ld.shared.f32 	%f39, [%r63+384];
	ld.const.f32 	%f40, [%rd22+12];
	fma.rn.f32 	%f68, %f39, %f40, %f38;
	add.s32 	%r64, %r64, 8;
	add.s32 	%r63, %r63, 1024;
	add.s64 	%rd22, %rd22, 32;
	setp.ne.s32 	%p9, %r64, 0;
	@%p9 bra 	$L__BB1_7;
$L__BB1_8:
	setp.eq.s32 	%p10, %r7, 0;
	@%p10 bra 	$L__BB1_16;
	shl.b32 	%r49, %r2, 2;
	mov.u32 	%r50, _ZZ15col_convolutionPfS_iiiE4tile;
	add.s32 	%r16, %r50, %r49;
	and.b32  	%r17, %r23, 3;
	setp.lt.u32 	%p11, %r7, 4;
	@%p11 bra 	$L__BB1_11;
	add.s32 	%r51, %r66, %r1;
	shl.b32 	%r52, %r51, 7;
	add.s32 	%r53, %r16, %r52;
	ld.shared.f32 	%f42, [%r53];
	mul.wide.u32 	%rd10, %r66, 4;
	mov.u64 	%rd11, d_mask;
	add.s64 	%rd12, %rd11, %rd10;
	ld.const.f32 	%f43, [%rd12];
	fma.rn.f32 	%f44, %f42, %f43, %f68;
	ld.shared.f32 	%f45, [%r53+128];
	ld.const.f32 	%f46, [%rd12+4];
	fma.rn.f32 	%f47, %f45, %f46, %f44;
	ld.shared.f32 	%f48, [%r53+256];
	ld.const.f32 	%f49, [%rd12+8];
	fma.rn.f32 	%f50, %f48, %f49, %f47;
	ld.shared.f32 	%f51, [%r53+384];
	ld.const.f32 	%f52, [%rd12+12];
	fma.rn.f32 	%f68, %f51, %f52, %f50;
	add.s32 	%r66, %r66, 4;
$L__BB1_11:
	setp.eq.s32 	%p12, %r17, 0;
	@%p12 bra 	$L__BB1_16;
	setp.eq.s32 	%p13, %r17, 1;
	@%p13 bra 	$L__BB1_14;
	add.s32 	%r54, %r66, %r1;
	shl.b32 	%r55, %r54, 7;
	add.s32 	%r56, %r16, %r55;
	ld.shared.f32 	%f54, [%r56];
	mul.wide.u32 	%rd13, %r66, 4;
	mov.u64 	%rd14, d_mask;
	add.s64 	%rd15, %rd14, %rd13;
	ld.const.f32 	%f55, [%rd15];
	fma.rn.f32 	%f56, %f54, %f55, %f68;
	ld.shared.f32 	%f57, [%r56+128];
	ld.const.f32 	%f58, [%rd15+4];
	fma.rn.f32 	%f68, %f57, %f58, %f56;
	add.s32 	%r66, %r66, 2;
$L__BB1_14:
	and.b32  	%r57, %r23, 1;
	setp.eq.b32 	%p14, %r57, 1;
	not.pred 	%p15, %p14;
	@%p15 bra 	$L__BB1_16;
	add.s32 	%r58, %r66, %r1;
	shl.b32 	%r59, %r58, 7;
	add.s32 	%r60, %r16, %r59;
	ld.shared.f32 	%f59, [%r60];
	mul.wide.u32 	%rd16, %r66, 4;
	mov.u64 	%rd17, d_mask;
	add.s64 	%rd18, %rd17, %rd16;
	ld.const.f32 	%f60, [%rd18];
	fma.rn.f32 	%f68, %f59, %f60, %f68;
$L__BB1_16:
	max.s32 	%r61, %r5, %r6;
	setp.ge.s32 	%p16, %r61, %r22;
	@%p16 bra 	$L__BB1_18;
	mad.lo.s32 	%r62, %r4, %r22, %r5;
	cvta.to.global.u64 	%rd19, %rd4;
	mul.wide.s32 	%rd20, %r62, 4;
	add.s64 	%rd21, %rd19, %rd20;
	st.global.f32 	[%rd21], %f68;
$L__BB1_18:
	ret;

}
	// .globl	_Z17tiled_convolutionPfS_iiii
.visible .entry _Z17tiled_convolutionPfS_iiii(
	.param .u64 .ptr .align 1 _Z17tiled_convolutionPfS_iiii_param_0,
	.param .u64 .ptr .align 1 _Z17tiled_convolutionPfS_iiii_param_1,
	.param .u32 _Z17tiled_convolutionPfS_iiii_param_2,
	.param .u32 _Z17tiled_convolutionPfS_iiii_param_3,
	.param .u32 _Z17tiled_convolutionPfS_iiii_param_4,
	.param .u32 _Z17tiled_convolutionPfS_iiii_param_5
)
{
	.reg .pred 	%p<21>;
	.reg .b32 	%r<76>;
	.reg .b32 	%f<72>;
	.reg .b64 	%rd<35>;
	// demoted variable
	.shared .align 4 .b8 _ZZ17tiled_convolutionPfS_iiiiE8input_sh[4096];
	ld.param.u64 	%rd4, [_Z17tiled_convolutionPfS_iiii_param_0];
	ld.param.u64 	%rd5, [_Z17tiled_convolutionPfS_iiii_param_1];
	ld.param.u32 	%r29, [_Z17tiled_convolutionPfS_iiii_param_2];
	ld.param.u32 	%r30, [_Z17tiled_convolutionPfS_iiii_param_3];
	ld.param.u32 	%r31, [_Z17tiled_convolutionPfS_iiii_param_4];
	ld.param.u32 	%r32, [_Z17tiled_convolutionPfS_iiii_param_5];
	mov.u32 	%r1, %tid.x;
	mov.u32 	%r2, %tid.y;
	mov.u32 	%r33, %ctaid.y;
	mad.lo.s32 	%r3, %r31, %r33, %r2;
	mov.u32 	%r34, %ctaid.x;
	mad.lo.s32 	%r4, %r31, %r34, %r1;
	sub.s32 	%r5, %r3, %r32;
	sub.s32 	%r6, %r4, %r32;
	setp.gt.s32 	%p1, %r5, -1;
	setp.lt.s32 	%p2, %r5, %r29;
	and.pred  	%p3, %p1, %p2;
	setp.gt.s32 	%p4, %r6, -1;
	setp.lt.s32 	%p5, %r6, %r29;
	and.pred  	%p6, %p4, %p5;
	and.pred  	%p8, %p3, %p6;
	not.pred 	%p9, %p8;
	@%p9 bra 	$L__BB2_2;
	cvta.to.global.u64 	%rd6, %rd4;
	mad.lo.s32 	%r41, %r5, %r29, %r6;
	mul.wide.s32 	%rd7, %r41, 4;
	add.s64 	%rd8, %rd6, %rd7;
	ld.global.f32 	%f15, [%rd8];
	shl.b32 	%r42, %r2, 7;
	mov.u32 	%r43, _ZZ17tiled_convolutionPfS_iiiiE8input_sh;
	add.s32 	%r44, %r43, %r42;
	shl.b32 	%r45, %r1, 2;
	add.s32 	%r46, %r44, %r45;
	st.shared.f32 	[%r46], %f15;
	bra.uni 	$L__BB2_3;
$L__BB2_2:
	shl.b32 	%r35, %r2, 7;
	mov.u32 	%r36, _ZZ17tiled_convolutionPfS_iiiiE8input_sh;
	add.s32 	%r37, %r36, %r35;
	shl.b32 	%r38, %r1, 2;
	add.s32 	%r39, %r37, %r38;
	mov.b32 	%r40, 0;
	st.shared.u32 	[%r39], %r40;
$L__BB2_3:
	bar.sync 	0;
	max.s32 	%r47, %r2, %r1;
	setp.ge.s32 	%p10, %r47, %r31;
	@%p10 bra 	$L__BB2_20;
	setp.lt.s32 	%p11, %r30, 1;
	mov.f32 	%f70, 0f00000000;
	@%p11 bra 	$L__BB2_18;
	and.b32  	%r7, %r30, 7;
	add.s32 	%r8, %r7, -1;
	and.b32  	%r9, %r30, 3;
	and.b32  	%r10, %r30, 2147483640;
	and.b32  	%r11, %r30, 1;
	neg.s32 	%r12, %r10;
	shl.b32 	%r49, %r1, 2;
	mov.u32 	%r50, _ZZ17tiled_convolutionPfS_iiiiE8input_sh;
	add.s32 	%r51, %r49, %r50;
	add.s32 	%r13, %r51, 16;
	mov.f32 	%f70, 0f00000000;
	mov.b32 	%r70, 0;
	mov.u64 	%rd29, d_mask;
$L__BB2_6:
	setp.lt.u32 	%p12, %r30, 8;
	add.s32 	%r15, %r70, %r2;
	mul.lo.s32 	%r16, %r70, %r30;
	mov.b32 	%r74, 0;
	@%p12 bra 	$L__BB2_9;
	shl.b32 	%r53, %r15, 7;
	add.s32 	%r71, %r13, %r53;
	mul.wide.u32 	%rd9, %r16, 4;
	add.s64 	%rd11, %rd29, %rd9;
	add.s64 	%rd34, %rd11, 16;
	mov.u32 	%r72, %r12;
$L__BB2_8:
	.pragma "nounroll";
	ld.shared.f32 	%f19, [%r71+-16];
	ld.const.f32 	%f20, [%rd34+-16];
	fma.rn.f32 	%f21, %f19, %f20, %f70;
	ld.shared.f32 	%f22, [%r71+-12];
	ld.const.f32 	%f23, [%rd34+-12];
	fma.rn.f32 	%f24, %f22, %f23, %f21;
	ld.shared.f32 	%f25, [%r71+-8];
	ld.const.f32 	%f26, [%rd34+-8];
	fma.rn.f32 	%f27, %f25, %f26, %f24;
	ld.shared.f32 	%f28, [%r71+-4];
	ld.const.f32 	%f29, [%rd34+-4];
	fma.rn.f32 	%f30, %f28, %f29, %f27;
	ld.shared.f32 	%f31, [%r71];
	ld.const.f32 	%f32, [%rd34];
	fma.rn.f32 	%f33, %f31, %f32, %f30;
	ld.shared.f32 	%f34, [%r71+4];
	ld.const.f32 	%f35, [%rd34+4];
	fma.rn.f32 	%f36, %f34, %f35, %f33;
	ld.shared.f32 	%f37, [%r71+8];
	ld.const.f32 	%f38, [%rd34+8];
	fma.rn.f32 	%f39, %f37, %f38, %f36;
	ld.shared.f32 	%f40, [%r71+12];
	ld.const.f32 	%f41, [%rd34+12];
	fma.rn.f32 	%f70, %f40, %f41, %f39;
	add.s32 	%r72, %r72, 8;
	add.s32 	%r71, %r71, 32;
	add.s64 	%rd34, %rd34, 32;
	setp.ne.s32 	%p13, %r72, 0;
	mov.u32 	%r74, %r10;
	@%p13 bra 	$L__BB2_8;
$L__BB2_9:
	setp.eq.s32 	%p14, %r7, 0;
	@%p14 bra 	$L__BB2_17;
	shl.b32 	%r54, %r15, 7;
	add.s32 	%r23, %r50, %r54;
	setp.lt.u32 	%p15, %r8, 3;
	@%p15 bra 	$L__BB2_12;
	add.s32 	%r56, %r74, %r1;
	shl.b32 	%r57, %r56, 2;
	add.s32 	%r58, %r23, %r57;
	ld.shared.f32 	%f43, [%r58];
	add.s32 	%r59, %r74, %r16;
	mul.wide.u32 	%rd12, %r59, 4;
	add.s64 	%rd14, %rd29, %rd12;
	ld.const.f32 	%f44, [%rd14];
	fma.rn.f32 	%f45, %f43, %f44, %f70;
	ld.shared.f32 	%f46, [%r58+4];
	cvt.u64.u32 	%rd15, %r16;
	cvt.u64.u32 	%rd16, %r74;
	add.s64 	%rd17, %rd16, %rd15;
	shl.b64 	%rd18, %rd17, 2;
	add.s64 	%rd19, %rd29, %rd18;
	ld.const.f32 	%f47, [%rd19+4];
	fma.rn.f32 	%f48, %f46, %f47, %f45;
	ld.shared.f32 	%f49, [%r58+8];
	ld.const.f32 	%f50, [%rd19+8];
	fma.rn.f32 	%f51, %f49, %f50, %f48;
	ld.shared.f32 	%f52, [%r58+12];
	ld.const.f32 	%f53, [%rd19+12];
	fma.rn.f32 	%f70, %f52, %f53, %f51;
	add.s32 	%r74, %r74, 4;
$L__BB2_12:
	setp.eq.s32 	%p16, %r9, 0;
	@%p16 bra 	$L__BB2_17;
	setp.eq.s32 	%p17, %r9, 1;
	@%p17 bra 	$L__BB2_15;
	add.s32 	%r60, %r74, %r1;
	shl.b32 	%r61, %r60, 2;
	add.s32 	%r62, %r23, %r61;
	ld.shared.f32 	%f55, [%r62];
	add.s32 	%r63, %r74, %r16;
	mul.wide.u32 	%rd20, %r63, 4;
	add.s64 	%rd22, %rd29, %rd20;
	ld.const.f32 	%f56, [%rd22];
	fma.rn.f32 	%f57, %f55, %f56, %f70;
	ld.shared.f32 	%f58, [%r62+4];
	cvt.u64.u32 	%rd23, %r16;
	cvt.u64.u32 	%rd24, %r74;
	add.s64 	%rd25, %rd24, %rd23;
	shl.b64 	%rd26, %rd25, 2;
	add.s64 	%rd27, %rd29, %rd26;
	ld.const.f32 	%f59, [%rd27+4];
	fma.rn.f32 	%f70, %f58, %f59, %f57;
	add.s32 	%r74, %r74, 2;
$L__BB2_15:
	setp.eq.s32 	%p18, %r11, 0;
	@%p18 bra 	$L__BB2_17;
	add.s32 	%r64, %r74, %r1;
	shl.b32 	%r65, %r64, 2;
	add.s32 	%r66, %r23, %r65;
	ld.shared.f32 	%f60, [%r66];
	add.s32 	%r67, %r74, %r16;
	mul.wide.u32 	%rd28, %r67, 4;
	add.s64 	%rd30, %rd29, %rd28;
	ld.const.f32 	%f61, [%rd30];
	fma.rn.f32 	%f70, %f60, %f61, %f70;
$L__BB2_17:
	add.s32 	%r70, %r70, 1;
	setp.ne.s32 	%p19, %r70, %r30;
	@%p19 bra 	$L__BB2_6;
$L__BB2_18:
	max.s32 	%r68, %r3, %r4;
	setp.ge.s32 	%p20, %r68, %r29;
	@%p20 bra 	$L__BB2_20;
	mad.lo.s32 	%r69, %r3, %r29, %r4;
	cvta.to.global.u64 	%rd31, %rd5;
	mul.wide.s32 	%rd32, %r69, 4;
	add.s64 	%rd33, %rd31, %rd32;
	st.global.f32 	[%rd33], %f70;
$L__BB2_20:
	ret;

}


// ===== COMPILED SASS (sm_100) =====

	.target	sm_100

	.elftype	@"ET_EXEC"


//--------------------- .note.nv.tkinfo           --------------------------
	.section	.note.nv.tkinfo,"",@"SHT_NOTE"
	.sectionflags	@"SHF_NOTE_NV_TKINFO"
	.tkinfo
        /*0018*/ 	.word	0x00000002
        /*0030*/ 	.string	""
        /*0030*/ 	.string	"ptxas"
        /*0030*/ 	.string	"Cuda compilation tools, release 13.0, V13.0.88"
        /*0030*/ 	.string	"Build cuda_13.0.r13.0/compiler.36424714_0"
        /*0030*/ 	.string	"-arch sm_100 -m 64 "



//--------------------- .note.nv.cuinfo           --------------------------
	.section	.note.nv.cuinfo,"",@"SHT_NOTE"
	.sectionflags	@"SHF_NOTE_NV_CUINFO"
        /*0018*/ 	.short	0x0002
        /*001a*/ 	.short	0x0064
        /*001c*/ 	.short	0x0082
	.zero		2


//--------------------- .nv.info                  --------------------------
	.section	.nv.info,"",@"SHT_CUDA_INFO"
	.align	4


	//----- nvinfo : EIATTR_REGCOUNT
	.align		4
        /*0000*/ 	.byte	0x04, 0x2f
        /*0002*/ 	.short	(.L_2 - .L_1)
	.align		4
.L_1:
        /*0004*/ 	.word	index@(_Z15row_convolutionPfS_iii)
        /*0008*/ 	.word	0x00000020


	//----- nvinfo : EIATTR_FRAME_SIZE
	.align		4
.L_2:
        /*000c*/ 	.byte	0x04, 0x11
        /*000e*/ 	.short	(.L_4 - .L_3)
	.align		4
.L_3:
        /*0010*/ 	.word	index@(_Z15row_convolutionPfS_iii)
        /*0014*/ 	.word	0x00000000


	//----- nvinfo : EIATTR_REGCOUNT
	.align		4
.L_4:
        /*0018*/ 	.byte	0x04, 0x2f
        /*001a*/ 	.short	(.L_6 - .L_5)
	.align		4
.L_5:
        /*001c*/ 	.word	index@(_Z15col_convolutionPfS_iii)
        /*0020*/ 	.word	0x00000020


	//----- nvinfo : EIATTR_FRAME_SIZE
	.align		4
.L_6:
        /*0024*/ 	.byte	0x04, 0x11
        /*0026*/ 	.short	(.L_8 - .L_7)
	.align		4
.L_7:
        /*0028*/ 	.word	index@(_Z15col_convolutionPfS_iii)
        /*002c*/ 	.word	0x00000000


	//----- nvinfo : EIATTR_REGCOUNT
	.align		4
.L_8:
        /*0030*/ 	.byte	0x04, 0x2f
        /*0032*/ 	.short	(.L_10 - .L_9)
	.align		4
.L_9:
        /*0034*/ 	.word	index@(_Z17tiled_convolutionPfS_iiii)
        /*0038*/ 	.word	0x00000019


	//----- nvinfo : EIATTR_FRAME_SIZE
	.align		4
.L_10:
        /*003c*/ 	.byte	0x04, 0x11
        /*003e*/ 	.short	(.L_12 - .L_11)
	.align		4
.L_11:
        /*0040*/ 	.word	index@(_Z17tiled_convolutionPfS_iiii)
        /*0044*/ 	.word	0x00000000


	//----- nvinfo : EIATTR_MIN_STACK_SIZE
	.align		4
.L_12:
        /*0048*/ 	.byte	0x04, 0x12
        /*004a*/ 	.short	(.L_14 - .L_13)
	.align		4
.L_13:
        /*004c*/ 	.word	index@(_Z17tiled_convolutionPfS_iiii)
        /*0050*/ 	.word	0x00000000


	//----- nvinfo : EIATTR_MIN_STACK_SIZE
	.align		4
.L_14:
        /*0054*/ 	.byte	0x04, 0x12
        /*0056*/ 	.short	(.L_16 - .L_15)
	.align		4
.L_15:
        /*0058*/ 	.word	index@(_Z15col_convolutionPfS_iii)
        /*005c*/ 	.word	0x00000000


	//----- nvinfo : EIATTR_MIN_STACK_SIZE
	.align		4
.L_16:
        /*0060*/ 	.byte	0x04, 0x12
        /*0062*/ 	.short	(.L_18 - .L_17)
	.align		4
.L_17:
        /*0064*/ 	.word	index@(_Z15row_convolutionPfS_iii)
        /*0068*/ 	.word	0x00000000
.L_18:


//--------------------- .nv.compat                --------------------------
	.section	.nv.compat,"",@"SHT_CUDA_COMPAT_INFO"
	.align	4
        /*0000*/ 	.byte	0x02, 0x09, 0x00, 0x00, 0x02, 0x02, 0x01, 0x00, 0x02, 0x05, 0x05, 0x00, 0x03, 0x07, 0x01, 0x01
        /*0010*/ 	.byte	0x02, 0x03, 0x00, 0x00, 0x02, 0x06, 0x01, 0x00, 0x04, 0x0b, 0x08, 0x00, 0x09, 0x00, 0x00, 0x00
        /*0020*/ 	.byte	0x00, 0x00, 0x00, 0x00


//--------------------- .nv.info._Z17tiled_convolutionPfS_iiii --------------------------
	.section	.nv.info._Z17tiled_convolutionPfS_iiii,"",@"SHT_CUDA_INFO"
	.sectionflags	@""
	.align	4


	//----- nvinfo : EIATTR_CUDA_API_VERSION
	.align		4
        /*0000*/ 	.byte	0x04, 0x37
        /*0002*/ 	.short	(.L_20 - .L_19)
.L_19:
        /*0004*/ 	.word	0x00000082


	//----- nvinfo : EIATTR_KPARAM_INFO
	.align		4
.L_20:
        /*0008*/ 	.byte	0x04, 0x17
        /*000a*/ 	.short	(.L_22 - .L_21)
.L_21:
        /*000c*/ 	.word	0x00000000
        /*0010*/ 	.short	0x0005
        /*0012*/ 	.short	0x001c
        /*0014*/ 	.byte	0x00, 0xf0, 0x11, 0x00


	//----- nvinfo : EIATTR_KPARAM_INFO
	.align		4
.L_22:
        /*0018*/ 	.byte	0x04, 0x17
        /*001a*/ 	.short	(.L_24 - .L_23)
.L_23:
        /*001c*/ 	.word	0x00000000
        /*0020*/ 	.short	0x0004
        /*0022*/ 	.short	0x0018
        /*0024*/ 	.byte	0x00, 0xf0, 0x11, 0x00


	//----- nvinfo : EIATTR_KPARAM_INFO
	.align		4
.L_24:
        /*0028*/ 	.byte	0x04, 0x17
        /*002a*/ 	.short	(.L_26 - .L_25)
.L_25:
        /*002c*/ 	.word	0x00000000
        /*0030*/ 	.short	0x0003
        /*0032*/ 	.short	0x0014
        /*0034*/ 	.byte	0x00, 0xf0, 0x11, 0x00


	//----- nvinfo : EIATTR_KPARAM_INFO
	.align		4
.L_26:
        /*0038*/ 	.byte	0x04, 0x17
        /*003a*/ 	.short	(.L_28 - .L_27)
.L_27:
        /*003c*/ 	.word	0x00000000
        /*0040*/ 	.short	0x0002
        /*0042*/ 	.short	0x0010
        /*0044*/ 	.byte	0x00, 0xf0, 0x11, 0x00


	//----- nvinfo : EIATTR_KPARAM_INFO
	.align		4
.L_28:
        /*0048*/ 	.byte	0x04, 0x17
        /*004a*/ 	.short	(.L_30 - .L_29)
.L_29:
        /*004c*/ 	.word	0x00000000
        /*0050*/ 	.short	0x0001
        /*0052*/ 	.short	0x0008
        /*0054*/ 	.byte	0x00, 0xf5, 0x21, 0x00


	//----- nvinfo : EIATTR_KPARAM_INFO
	.align		4
.L_30:
        /*0058*/ 	.byte	0x04, 0x17
        /*005a*/ 	.short	(.L_32 - .L_31)
.L_31:
        /*005c*/ 	.word	0x00000000
        /*0060*/ 	.short	0x0000
        /*0062*/ 	.short	0x0000
        /*0064*/ 	.byte	0x00, 0xf5, 0x21, 0x00


	//----- nvinfo : EIATTR_SPARSE_MMA_MASK
	.align		4
.L_32:
        /*0068*/ 	.byte	0x03, 0x50
        /*006a*/ 	.short	0x0000


	//----- nvinfo : EIATTR_MAXREG_COUNT
	.align		4
        /*006c*/ 	.byte	0x03, 0x1b
        /*006e*/ 	.short	0x00ff


	//----- nvinfo : EIATTR_NUM_BARRIERS
	.align		4
        /*0070*/ 	.byte	0x02, 0x4c
        /*0072*/ 	.byte	0x01
	.zero		1


	//----- nvinfo : EIATTR_MERCURY_ISA_VERSION
	.align		4
        /*0074*/ 	.byte	0x03, 0x5f
        /*0076*/ 	.short	0x0101


	//----- nvinfo : EIATTR_VRC_CTA_INIT_COUNT
	.align		4
        /*0078*/ 	.byte	0x02, 0x4a
	.zero		1
	.zero		1


	//----- nvinfo : EIATTR_EXIT_INSTR_OFFSETS
	.align		4
        /*007c*/ 	.byte	0x04, 0x1c
        /*007e*/ 	.short	(.L_34 - .L_33)


	//   ....[0]....
.L_33:
        /*0080*/ 	.word	0x00000230


	//   ....[1]....
        /*0084*/ 	.word	0x00000910


	//   ....[2]....
        /*0088*/ 	.word	0x00000960


	//----- nvinfo : EIATTR_CBANK_PARAM_SIZE
	.align		4
.L_34:
        /*008c*/ 	.byte	0x03, 0x19
        /*008e*/ 	.short	0x0020


	//----- nvinfo : EIATTR_PARAM_CBANK
	.align		4
        /*0090*/ 	.byte	0x04, 0x0a
        /*0092*/ 	.short	(.L_36 - .L_35)
	.align		4
.L_35:
        /*0094*/ 	.word	index@(.nv.constant0._Z17tiled_convolutionPfS_iiii)
        /*0098*/ 	.short	0x0380
        /*009a*/ 	.short	0x0020


	//----- nvinfo : EIATTR_SW_WAR
	.align		4
.L_36:
        /*009c*/ 	.byte	0x04, 0x36
        /*009e*/ 	.short	(.L_38 - .L_37)
.L_37:
        /*00a0*/ 	.word	0x00000008
.L_38:


//--------------------- .nv.info._Z15col_convolutionPfS_iii --------------------------
	.section	.nv.info._Z15col_convolutionPfS_iii,"",@"SHT_CUDA_INFO"
	.sectionflags	@""
	.align	4


	//----- nvinfo : EIATTR_CUDA_API_VERSION
	.align		4
        /*0000*/ 	.byte	0x04, 0x37
        /*0002*/ 	.short	(.L_40 - .L_39)
.L_39:
        /*0004*/ 	.word	0x00000082


	//----- nvinfo : EIATTR_KPARAM_INFO
	.align		4
.L_40:
        /*0008*/ 	.byte	0x04, 0x17
        /*000a*/ 	.short	(.L_42 - .L_41)
.L_41:
        /*000c*/ 	.word	0x00000000
        /*0010*/ 	.short	0x0004
        /*0012*/ 	.short	0x0018
        /*0014*/ 	.byte	0x00, 0xf0, 0x11, 0x00


	//----- nvinfo : EIATTR_KPARAM_INFO
	.align		4
.L_42:
        /*0018*/ 	.byte	0x04, 0x17
        /*001a*/ 	.short	(.L_44 - .L_43)
.L_43:
        /*001c*/ 	.word	0x00000000
        /*0020*/ 	.short	0x0003
        /*0022*/ 	.short	0x0014
        /*0024*/ 	.byte	0x00, 0xf0, 0x11, 0x00


	//----- nvinfo : EIATTR_KPARAM_INFO
	.align		4
.L_44:
        /*0028*/ 	.byte	0x04, 0x17
        /*002a*/ 	.short	(.L_46 - .L_45)
.L_45:
        /*002c*/ 	.word	0x00000000
        /*0030*/ 	.short	0x0002
        /*0032*/ 	.short	0x0010
        /*0034*/ 	.byte	0x00, 0xf0, 0x11, 0x00


	//----- nvinfo : EIATTR_KPARAM_INFO
	.align		4
.L_46:
        /*0038*/ 	.byte	0x04, 0x17
        /*003a*/ 	.short	(.L_48 - .L_47)
.L_47:
        /*003c*/ 	.word	0x00000000
        /*0040*/ 	.short	0x0001
        /*0042*/ 	.short	0x0008
        /*0044*/ 	.byte	0x00, 0xf5, 0x21, 0x00


	//----- nvinfo : EIATTR_KPARAM_INFO
	.align		4
.L_48:
        /*0048*/ 	.byte	0x04, 0x17
        /*004a*/ 	.short	(.L_50 - .L_49)
.L_49:
        /*004c*/ 	.word	0x00000000
        /*0050*/ 	.short	0x0000
        /*0052*/ 	.short	0x0000
        /*0054*/ 	.byte	0x00, 0xf5, 0x21, 0x00


	//----- nvinfo : EIATTR_SPARSE_MMA_MASK
	.align		4
.L_50:
        /*0058*/ 	.byte	0x03, 0x50
        /*005a*/ 	.short	0x0000


	//----- nvinfo : EIATTR_MAXREG_COUNT
	.align		4
        /*005c*/ 	.byte	0x03, 0x1b
        /*005e*/ 	.short	0x00ff


	//----- nvinfo : EIATTR_NUM_BARRIERS
	.align		4
        /*0060*/ 	.byte	0x02, 0x4c
        /*0062*/ 	.byte	0x01
	.zero		1


	//----- nvinfo : EIATTR_MERCURY_ISA_VERSION
	.align		4
        /*0064*/ 	.byte	0x03, 0x5f
        /*0066*/ 	.short	0x0101


	//----- nvinfo : EIATTR_VRC_CTA_INIT_COUNT
	.align		4
        /*0068*/ 	.byte	0x02, 0x4a
	.zero		1
	.zero		1


	//----- nvinfo : EIATTR_EXIT_INSTR_OFFSETS
	.align		4
        /*006c*/ 	.byte	0x04, 0x1c
        /*006e*/ 	.short	(.L_52 - .L_51)


	//   ....[0]....
.L_51:
        /*0070*/ 	.word	0x00000220


	//   ....[1]....
        /*0074*/ 	.word	0x00000750


	//   ....[2]....
        /*0078*/ 	.word	0x000007a0


	//----- nvinfo : EIATTR_CBANK_PARAM_SIZE
	.align		4
.L_52:
        /*007c*/ 	.byte	0x03, 0x19
        /*007e*/ 	.short	0x001c


	//----- nvinfo : EIATTR_PARAM_CBANK
	.align		4
        /*0080*/ 	.byte	0x04, 0x0a
        /*0082*/ 	.short	(.L_54 - .L_53)
	.align		4
.L_53:
        /*0084*/ 	.word	index@(.nv.constant0._Z15col_convolutionPfS_iii)
        /*0088*/ 	.short	0x0380
        /*008a*/ 	.short	0x001c


	//----- nvinfo : EIATTR_SW_WAR
	.align		4
.L_54:
        /*008c*/ 	.byte	0x04, 0x36
        /*008e*/ 	.short	(.L_56 - .L_55)
.L_55:
        /*0090*/ 	.word	0x00000008
.L_56:


//--------------------- .nv.info._Z15row_convolutionPfS_iii --------------------------
	.section	.nv.info._Z15row_convolutionPfS_iii,"",@"SHT_CUDA_INFO"
	.sectionflags	@""
	.align	4


	//----- nvinfo : EIATTR_CUDA_API_VERSION
	.align		4
        /*0000*/ 	.byte	0x04, 0x37
        /*0002*/ 	.short	(.L_58 - .L_57)
.L_57:
        /*0004*/ 	.word	0x00000082


	//----- nvinfo : EIATTR_KPARAM_INFO
	.align		4
.L_58:
        /*0008*/ 	.byte	0x04, 0x17
        /*000a*/ 	.short	(.L_60 - .L_59)
.L_59:
        /*000c*/ 	.word	0x00000000
        /*0010*/ 	.short	0x0004
        /*0012*/ 	.short	0x0018
        /*0014*/ 	.byte	0x00, 0xf0, 0x11, 0x00


	//----- nvinfo : EIATTR_KPARAM_INFO
	.align		4
.L_60:
        /*0018*/ 	.byte	0x04, 0x17
        /*001a*/ 	.short	(.L_62 - .L_61)
.L_61:
        /*001c*/ 	.word	0x00000000
        /*0020*/ 	.short	0x0003
        /*0022*/ 	.short	0x0014
        /*0024*/ 	.byte	0x00, 0xf0, 0x11, 0x00


	//----- nvinfo : EIATTR_KPARAM_INFO
	.align		4
.L_62:
        /*0028*/ 	.byte	0x04, 0x17
        /*002a*/ 	.short	(.L_64 - .L_63)
.L_63:
        /*002c*/ 	.word	0x00000000
        /*0030*/ 	.short	0x0002
        /*0032*/ 	.short	0x0010
        /*0034*/ 	.byte	0x00, 0xf0, 0x11, 0x00


	//----- nvinfo : EIATTR_KPARAM_INFO
	.align		4
.L_64:
        /*0038*/ 	.byte	0x04, 0x17
        /*003a*/ 	.short	(.L_66 - .L_65)
.L_65:
        /*003c*/ 	.word	0x00000000
        /*0040*/ 	.short	0x0001
        /*0042*/ 	.short	0x0008
        /*0044*/ 	.byte	0x00, 0xf5, 0x21, 0x00


	//----- nvinfo : EIATTR_KPARAM_INFO
	.align		4
.L_66:
        /*0048*/ 	.byte	0x04, 0x17
        /*004a*/ 	.short	(.L_68 - .L_67)
.L_67:
        /*004c*/ 	.word	0x00000000
        /*0050*/ 	.short	0x0000
        /*0052*/ 	.short	0x0000
        /*0054*/ 	.byte	0x00, 0xf5, 0x21, 0x00


	//----- nvinfo : EIATTR_SPARSE_MMA_MASK
	.align		4
.L_68:
        /*0058*/ 	.byte	0x03, 0x50
        /*005a*/ 	.short	0x0000


	//----- nvinfo : EIATTR_MAXREG_COUNT
	.align		4
        /*005c*/ 	.byte	0x03, 0x1b
        /*005e*/ 	.short	0x00ff


	//----- nvinfo : EIATTR_NUM_BARRIERS
	.align		4
        /*0060*/ 	.byte	0x02, 0x4c
        /*0062*/ 	.byte	0x01
	.zero		1


	//----- nvinfo : EIATTR_MERCURY_ISA_VERSION
	.align		4
        /*0064*/ 	.byte	0x03, 0x5f
        /*0066*/ 	.short	0x0101


	//----- nvinfo : EIATTR_VRC_CTA_INIT_COUNT
	.align		4
        /*0068*/ 	.byte	0x02, 0x4a
	.zero		1
	.zero		1


	//----- nvinfo : EIATTR_EXIT_INSTR_OFFSETS
	.align		4
        /*006c*/ 	.byte	0x04, 0x1c
        /*006e*/ 	.short	(.L_70 - .L_69)


	//   ....[0]....
.L_69:
        /*0070*/ 	.word	0x000001e0


	//   ....[1]....
        /*0074*/ 	.word	0x00000700


	//   ....[2]....
        /*0078*/ 	.word	0x00000750


	//----- nvinfo : EIATTR_CBANK_PARAM_SIZE
	.align		4
.L_70:
        /*007c*/ 	.byte	0x03, 0x19
        /*007e*/ 	.short	0x001c


	//----- nvinfo : EIATTR_PARAM_CBANK
	.align		4
        /*0080*/ 	.byte	0x04, 0x0a
        /*0082*/ 	.short	(.L_72 - .L_71)
	.align		4
.L_71:
        /*0084*/ 	.word	index@(.nv.constant0._Z15row_convolutionPfS_iii)
        /*0088*/ 	.short	0x0380
        /*008a*/ 	.short	0x001c


	//----- nvinfo : EIATTR_SW_WAR
	.align		4
.L_72:
        /*008c*/ 	.byte	0x04, 0x36
        /*008e*/ 	.short	(.L_74 - .L_73)
.L_73:
        /*0090*/ 	.word	0x00000008
.L_74:


//--------------------- .nv.callgraph             --------------------------
	.section	.nv.callgraph,"",@"SHT_CUDA_CALLGRAPH"
	.align	4
	.sectionentsize	8
	.align		4
        /*0000*/ 	.word	0x00000000
	.align		4
        /*0004*/ 	.word	0xffffffff
	.align		4
        /*0008*/ 	.word	0x00000000
	.align		4
        /*000c*/ 	.word	0xfffffffe
	.align		4
        /*0010*/ 	.word	0x00000000
	.align		4
        /*0014*/ 	.word	0xfffffffd
	.align		4
        /*0018*/ 	.word	0x00000000
	.align		4
        /*001c*/ 	.word	0xfffffffc


//--------------------- .nv.constant3             --------------------------
	.section	.nv.constant3,"a",@progbits
	.align	4
.nv.constant3:
	.type		d_mask,@object
	.size		d_mask,(.L_0 - d_mask)
d_mask:
	.zero		1024
.L_0:


//--------------------- .text._Z17tiled_convolutionPfS_iiii --------------------------
	.section	.text._Z17tiled_convolutionPfS_iiii,"ax",@progbits
	.align	128
        .global         _Z17tiled_convolutionPfS_iiii
        .type           _Z17tiled_convolutionPfS_iiii,@function
        .size           _Z17tiled_convolutionPfS_iiii,(.L_x_20 - _Z17tiled_convolutionPfS_iiii)
        .other          _Z17tiled_convolutionPfS_iiii,@"STO_CUDA_ENTRY STV_DEFAULT"
_Z17tiled_convolutionPfS_iiii:
.text._Z17tiled_convolutionPfS_iiii:
[----:B------:R-:W-:Y:S01]  /*0000*/  LDC R1, c[0x0][0x37c] ;  /* 0x0000df00ff017b82 */ /* 0x000fe20000000800 */
[----:B------:R-:W0:Y:S07]  /*0010*/  S2R R5, SR_TID.Y ;  /* 0x0000000000057919 */ /* 0x000e2e0000002200 */
[----:B------:R-:W0:Y:S01]  /*0020*/  S2UR UR4, SR_CTAID.Y ;  /* 0x00000000000479c3 */ /* 0x000e220000002600 */
[----:B------:R-:W1:Y:S01]  /*0030*/  LDCU UR6, c[0x0][0x390] ;  /* 0x00007200ff0677ac */ /* 0x000e620008000800 */
[----:B------:R-:W2:Y:S01]  /*0040*/  S2R R2, SR_TID.X ;  /* 0x0000000000027919 */ /* 0x000ea20000002100 */
[----:B------:R-:W3:Y:S05]  /*0050*/  LDCU.64 UR12, c[0x0][0x358] ;  /* 0x00006b00ff0c77ac */ /* 0x000eea0008000a00 */
[----:B------:R-:W0:Y:S08]  /*0060*/  LDC.64 R6, c[0x0][0x398] ;  /* 0x0000e600ff067b82 */ /* 0x000e300000000a00 */
[----:B------:R-:W2:Y:S01]  /*0070*/  S2UR UR5, SR_CTAID.X ;  /* 0x00000000000579c3 */ /* 0x000ea20000002500 */
[----:B0-----:R-:W-:-:S05]  /*0080*/  IMAD R0, R6, UR4, R5 ;  /* 0x0000000406007c24 */ /* 0x001fca000f8e0205 */
[----:B------:R-:W-:Y:S01]  /*0090*/  IADD3 R4, PT, PT, R0, -R7, RZ ;  /* 0x8000000700047210 */ /* 0x000fe20007ffe0ff */
[----:B--2---:R-:W-:-:S03]  /*00a0*/  IMAD R3, R6, UR5, R2 ;  /* 0x0000000506037c24 */ /* 0x004fc6000f8e0202 */
[C---:B-1----:R-:W-:Y:S02]  /*00b0*/  ISETP.GE.AND P0, PT, R4.reuse, UR6, PT ;  /* 0x0000000604007c0c */ /* 0x042fe4000bf06270 */
[----:B------:R-:W-:Y:S02]  /*00c0*/  IADD3 R7, PT, PT, R3, -R7, RZ ;  /* 0x8000000703077210 */ /* 0x000fe40007ffe0ff */
[----:B------:R-:W-:Y:S02]  /*00d0*/  ISETP.GT.AND P0, PT, R4, -0x1, !P0 ;  /* 0xffffffff0400780c */ /* 0x000fe40004704270 */
[----:B------:R-:W-:-:S04]  /*00e0*/  ISETP.GE.AND P1, PT, R7, UR6, PT ;  /* 0x0000000607007c0c */ /* 0x000fc8000bf26270 */
[----:B------:R-:W-:-:S04]  /*00f0*/  ISETP.GT.AND P1, PT, R7, -0x1, !P1 ;  /* 0xffffffff0700780c */ /* 0x000fc80004f24270 */
[----:B------:R-:W-:-:S13]  /*0100*/  PLOP3.LUT P0, PT, P0, P1, PT, 0x80, 0x8 ;  /* 0x000000000008781c */ /* 0x000fda0000703070 */
[----:B------:R-:W0:Y:S01]  /*0110*/  @P0 LDC.64 R8, c[0x0][0x380] ;  /* 0x0000e000ff080b82 */ /* 0x000e220000000a00 */
[----:B------:R-:W-:-:S04]  /*0120*/  @P0 IMAD R7, R4, UR6, R7 ;  /* 0x0000000604070c24 */ /* 0x000fc8000f8e0207 */
[----:B0-----:R-:W-:-:S06]  /*0130*/  @P0 IMAD.WIDE R8, R7, 0x4, R8 ;  /* 0x0000000407080825 */ /* 0x001fcc00078e0208 */
[----:B---3--:R-:W2:Y:S01]  /*0140*/  @P0 LDG.E R8, desc[UR12][R8.64] ;  /* 0x0000000c08080981 */ /* 0x008ea2000c1e1900 */
[----:B------:R-:W0:Y:S01]  /*0150*/  S2UR UR5, SR_CgaCtaId ;  /* 0x00000000000579c3 */ /* 0x000e220000008800 */
[----:B------:R-:W-:Y:S01]  /*0160*/  UMOV UR4, 0x400 ;  /* 0x0000040000047882 */ /* 0x000fe20000000000 */
[----:B------:R-:W-:-:S04]  /*0170*/  VIMNMX R11, PT, PT, R2, R5, !PT ;  /* 0x00000005020b7248 */ /* 0x000fc80007fe0100 */
[----:B------:R-:W-:Y:S01]  /*0180*/  ISETP.GE.AND P1, PT, R11, R6, PT ;  /* 0x000000060b00720c */ /* 0x000fe20003f26270 */
[----:B0-----:R-:W-:-:S06]  /*0190*/  ULEA UR4, UR5, UR4, 0x18 ;  /* 0x0000000405047291 */ /* 0x001fcc000f8ec0ff */
[----:B------:R-:W-:-:S05]  /*01a0*/  @P0 MOV R4, UR4 ;  /* 0x0000000400040c02 */ /* 0x000fca0008000f00 */
[----:B------:R-:W-:Y:S01]  /*01b0*/  @P0 IMAD R7, R5, 0x80, R4 ;  /* 0x0000008005070824 */ /* 0x000fe200078e0204 */
[----:B------:R-:W-:-:S03]  /*01c0*/  @!P0 MOV R4, UR4 ;  /* 0x0000000400048c02 */ /* 0x000fc60008000f00 */
[----:B------:R-:W-:Y:S01]  /*01d0*/  @P0 IMAD R7, R2, 0x4, R7 ;  /* 0x0000000402070824 */ /* 0x000fe200078e0207 */
[----:B------:R-:W-:-:S04]  /*01e0*/  @!P0 LEA R13, R5, R4, 0x7 ;  /* 0x00000004050d8211 */ /* 0x000fc800078e38ff */
[----:B------:R-:W-:Y:S01]  /*01f0*/  @!P0 LEA R13, R2, R13, 0x2 ;  /* 0x0000000d020d8211 */ /* 0x000fe200078e10ff */
[----:B--2---:R0:W-:Y:S04]  /*0200*/  @P0 STS [R7], R8 ;  /* 0x0000000807000388 */ /* 0x0041e80000000800 */
[----:B------:R0:W-:Y:S01]  /*0210*/  @!P0 STS [R13], RZ ;  /* 0x000000ff0d008388 */ /* 0x0001e20000000800 */
[----:B------:R-:W-:Y:S06]  /*0220*/  BAR.SYNC.DEFER_BLOCKING 0x0 ;  /* 0x0000000000007b1d */ /* 0x000fec0000010000 */
[----:B------:R-:W-:Y:S05]  /*0230*/  @P1 EXIT ;  /* 0x000000000000194d */ /* 0x000fea0003800000 */
[----:B------:R-:W1:Y:S01]  /*0240*/  LDCU UR6, c[0x0][0x394] ;  /* 0x00007280ff0677ac */ /* 0x000e620008000800 */
[----:B0-----:R-:W-:Y:S01]  /*0250*/  HFMA2 R7, -RZ, RZ, 0, 0 ;  /* 0x00000000ff077431 */ /* 0x001fe200000001ff */
[----:B-1----:R-:W-:-:S09]  /*0260*/  UISETP.GE.AND UP0, UPT, UR6, 0x1, UPT ;  /* 0x000000010600788c */ /* 0x002fd2000bf06270 */
[----:B------:R-:W-:Y:S05]  /*0270*/  BRA.U !UP0, `(.L_x_0) ;  /* 0x0000000508987547 */ /* 0x000fea000b800000 */
[----:B------:R-:W-:Y:S01]  /*0280*/  ULOP3.LUT UR11, UR6, 0x7, URZ, 0xc0, !UPT ;  /* 0x00000007060b7892 */ /* 0x000fe2000f8ec0ff */
[----:B------:R-:W-:Y:S01]  /*0290*/  LEA R6, R2, R4, 0x2 ;  /* 0x0000000402067211 */ /* 0x000fe200078e10ff */
[----:B------:R-:W-:Y:S01]  /*02a0*/  ULOP3.LUT UR14, UR6, 0x3, URZ, 0xc0, !UPT ;  /* 0x00000003060e7892 */ /* 0x000fe2000f8ec0ff */
[----:B------:R-:W-:Y:S01]  /*02b0*/  IMAD.MOV.U32 R7, RZ, RZ, RZ ;  /* 0x000000ffff077224 */ /* 0x000fe200078e00ff */
[----:B------:R-:W-:Y:S01]  /*02c0*/  UIADD3 UR4, UPT, UPT, UR11, -0x1, URZ ;  /* 0xffffffff0b047890 */ /* 0x000fe2000fffe0ff */
[----:B------:R-:W-:Y:S01]  /*02d0*/  IADD3 R6, PT, PT, R6, 0x10, RZ ;  /* 0x0000001006067810 */ /* 0x000fe20007ffe0ff */
[----:B------:R-:W-:Y:S02]  /*02e0*/  ULOP3.LUT UR6, UR6, 0x7ffffff8, URZ, 0xc0, !UPT ;  /* 0x7ffffff806067892 */ /* 0x000fe4000f8ec0ff */
[----:B------:R-:W-:Y:S02]  /*02f0*/  UISETP.GE.U32.AND UP0, UPT, UR4, 0x3, UPT ;  /* 0x000000030400788c */ /* 0x000fe4000bf06070 */
[----:B------:R-:W-:Y:S01]  /*0300*/  UIADD3 UR9, UPT, UPT, -UR6, URZ, URZ ;  /* 0x000000ff06097290 */ /* 0x000fe2000fffe1ff */
[----:B------:R-:W-:-:S11]  /*0310*/  UMOV UR4, URZ ;  /* 0x000000ff00047c82 */ /* 0x000fd60008000000 */
.L_x_6:
[----:B------:R-:W0:Y:S01]  /*0320*/  LDCU UR19, c[0x0][0x394] ;  /* 0x00007280ff1377ac */ /* 0x000e220008000800 */
[----:B------:R-:W-:Y:S01]  /*0330*/  IADD3 R11, PT, PT, R5, UR4, RZ ;  /* 0x00000004050b7c10 */ /* 0x000fe2000fffe0ff */
[----:B------:R-:W-:Y:S01]  /*0340*/  UMOV UR5, URZ ;  /* 0x000000ff00057c82 */ /* 0x000fe20008000000 */
[----:B0-----:R-:W-:Y:S02]  /*0350*/  UISETP.GE.U32.AND UP2, UPT, UR19, 0x8, UPT ;  /* 0x000000081300788c */ /* 0x001fe4000bf46070 */
[----:B------:R-:W-:Y:S02]  /*0360*/  UIMAD UR10, UR4, UR19, URZ ;  /* 0x00000013040a72a4 */ /* 0x000fe4000f8e02ff */
[----:B------:R-:W-:-:S04]  /*0370*/  UIADD3 UR4, UPT, UPT, UR4, 0x1, URZ ;  /* 0x0000000104047890 */ /* 0x000fc8000fffe0ff */
[----:B------:R-:W-:Y:S01]  /*0380*/  UISETP.NE.AND UP1, UPT, UR4, UR19, UPT ;  /* 0x000000130400728c */ /* 0x000fe2000bf25270 */
[----:B------:R-:W-:Y:S10]  /*0390*/  BRA.U !UP2, `(.L_x_1) ;  /* 0x000000010a887547 */ /* 0x000ff4000b800000 */
[----:B------:R-:W-:Y:S01]  /*03a0*/  LEA R8, R11, R6, 0x7 ;  /* 0x000000060b087211 */ /* 0x000fe200078e38ff */
[----:B------:R-:W-:Y:S01]  /*03b0*/  UMOV UR7, 0x10 ;  /* 0x0000001000077882 */ /* 0x000fe20000000000 */
[----:B------:R-:W-:Y:S01]  /*03c0*/  UMOV UR5, UR9 ;  /* 0x0000000900057c82 */ /* 0x000fe20008000000 */
[----:B------:R-:W-:-:S12]  /*03d0*/  UIMAD UR7, UR10, 0x4, UR7 ;  /* 0x000000040a0778a4 */ /* 0x000fd8000f8e0207 */
.L_x_2:
[----:B------:R-:W0:Y:S01]  /*03e0*/  LDS R10, [R8+-0x10] ;  /* 0xfffff000080a7984 */ /* 0x000e220000000800 */
[----:B------:R-:W0:Y:S03]  /*03f0*/  LDCU UR8, c[0x3][UR7+-0x10] ;  /* 0x00fffe00070877ac */ /* 0x000e260008000800 */
[----:B------:R-:W1:Y:S01]  /*0400*/  LDS R9, [R8+-0xc] ;  /* 0xfffff40008097984 */ /* 0x000e620000000800 */
[----:B------:R-:W1:Y:S03]  /*0410*/  LDCU UR15, c[0x3][UR7+-0xc] ;  /* 0x00fffe80070f77ac */ /* 0x000e660008000800 */
[----:B------:R-:W2:Y:S01]  /*0420*/  LDS R12, [R8+-0x8] ;  /* 0xfffff800080c7984 */ /* 0x000ea20000000800 */
[----:B------:R-:W2:Y:S03]  /*0430*/  LDCU UR16, c[0x3][UR7+-0x8] ;  /* 0x00ffff00071077ac */ /* 0x000ea60008000800 */
[----:B------:R-:W3:Y:S01]  /*0440*/  LDS R14, [R8+-0x4] ;  /* 0xfffffc00080e7984 */ /* 0x000ee20000000800 */
[----:B------:R-:W3:Y:S03]  /*0450*/  LDCU UR17, c[0x3][UR7+-0x4] ;  /* 0x00ffff80071177ac */ /* 0x000ee60008000800 */
[----:B------:R-:W4:Y:S01]  /*0460*/  LDS R16, [R8] ;  /* 0x0000000008107984 */ /* 0x000f220000000800 */
[----:B------:R-:W4:Y:S03]  /*0470*/  LDCU UR18, c[0x3][UR7] ;  /* 0x00c00000071277ac */ /* 0x000f260008000800 */
[----:B------:R-:W5:Y:S01]  /*0480*/  LDS R18, [R8+0x4] ;  /* 0x0000040008127984 */ /* 0x000f620000000800 */
[----:B------:R-:W-:-:S03]  /*0490*/  UIADD3 UR5, UPT, UPT, UR5, 0x8, URZ ;  /* 0x0000000805057890 */ /* 0x000fc6000fffe0ff */
[----:B------:R-:W5:Y:S01]  /*04a0*/  LDS R20, [R8+0x8] ;  /* 0x0000080008147984 */ /* 0x000f620000000800 */
[----:B------:R-:W-:-:S03]  /*04b0*/  UISETP.NE.AND UP2, UPT, UR5, URZ, UPT ;  /* 0x000000ff0500728c */ /* 0x000fc6000bf45270 */
[----:B------:R0:W5:Y:S02]  /*04c0*/  LDS R22, [R8+0xc] ;  /* 0x00000c0008167984 */ /* 0x0001640000000800 */
[----:B0-----:R-:W-:Y:S02]  /*04d0*/  VIADD R8, R8, 0x20 ;  /* 0x0000002008087836 */ /* 0x001fe40000000000 */
[----:B------:R-:W-:Y:S01]  /*04e0*/  FFMA R10, R10, UR8, R7 ;  /* 0x000000080a0a7c23 */ /* 0x000fe20008000007 */
[----:B------:R-:W5:Y:S03]  /*04f0*/  LDCU UR8, c[0x3][UR7+0x4] ;  /* 0x00c00080070877ac */ /* 0x000f660008000800 */
[----:B-1----:R-:W-:Y:S01]  /*0500*/  FFMA R9, R9, UR15, R10 ;  /* 0x0000000f09097c23 */ /* 0x002fe2000800000a */
[----:B------:R-:W0:Y:S03]  /*0510*/  LDCU UR15, c[0x3][UR7+0x8] ;  /* 0x00c00100070f77ac */ /* 0x000e260008000800 */
[----:B--2---:R-:W-:Y:S01]  /*0520*/  FFMA R9, R12, UR16, R9 ;  /* 0x000000100c097c23 */ /* 0x004fe20008000009 */
[----:B------:R-:W1:Y:S03]  /*0530*/  LDCU UR16, c[0x3][UR7+0xc] ;  /* 0x00c00180071077ac */ /* 0x000e660008000800 */
[----:B---3--:R-:W-:Y:S01]  /*0540*/  FFMA R9, R14, UR17, R9 ;  /* 0x000000110e097c23 */ /* 0x008fe20008000009 */
[----:B------:R-:W-:-:S03]  /*0550*/  UIADD3 UR7, UPT, UPT, UR7, 0x20, URZ ;  /* 0x0000002007077890 */ /* 0x000fc6000fffe0ff */
[----:B----4-:R-:W-:-:S04]  /*0560*/  FFMA R9, R16, UR18, R9 ;  /* 0x0000001210097c23 */ /* 0x010fc80008000009 */
[----:B-----5:R-:W-:-:S04]  /*0570*/  FFMA R9, R18, UR8, R9 ;  /* 0x0000000812097c23 */ /* 0x020fc80008000009 */
[----:B0-----:R-:W-:-:S04]  /*0580*/  FFMA R9, R20, UR15, R9 ;  /* 0x0000000f14097c23 */ /* 0x001fc80008000009 */
[----:B-1----:R-:W-:Y:S01]  /*0590*/  FFMA R7, R22, UR16, R9 ;  /* 0x0000001016077c23 */ /* 0x002fe20008000009 */
[----:B------:R-:W-:Y:S06]  /*05a0*/  BRA.U UP2, `(.L_x_2) ;  /* 0xfffffffd028c7547 */ /* 0x000fec000b83ffff */
[----:B------:R-:W-:-:S05]  /*05b0*/  UMOV UR5, UR6 ;  /* 0x0000000600057c82 */ /* 0x000fca0008000000 */
.L_x_1:
[----:B------:R-:W-:-:S09]  /*05c0*/  UISETP.NE.AND UP2, UPT, UR11, URZ, UPT ;  /* 0x000000ff0b00728c */ /* 0x000fd2000bf45270 */
[----:B------:R-:W-:Y:S05]  /*05d0*/  BRA.U !UP2, `(.L_x_3) ;  /* 0x000000010abc7547 */ /* 0x000fea000b800000 */
[----:B------:R-:W-:Y:S01]  /*05e0*/  LEA R11, R11, R4, 0x7 ;  /* 0x000000040b0b7211 */ /* 0x000fe200078e38ff */
[----:B------:R-:W-:Y:S01]  /*05f0*/  UISETP.NE.AND UP2, UPT, UR14, URZ, UPT ;  /* 0x000000ff0e00728c */ /* 0x000fe2000bf45270 */
[----:B------:R-:W-:Y:S10]  /*0600*/  BRA.U !UP0, `(.L_x_4) ;  /* 0x00000001084c7547 */ /* 0x000ff4000b800000 */
[----:B------:R-:W-:Y:S01]  /*0610*/  IADD3 R8, PT, PT, R2, UR5, RZ ;  /* 0x0000000502087c10 */ /* 0x000fe2000fffe0ff */
[----:B------:R-:W-:Y:S02]  /*0620*/  UIADD3 UR7, UPT, UPT, UR10, UR5, URZ ;  /* 0x000000050a077290 */ /* 0x000fe4000fffe0ff */
[----:B------:R-:W-:Y:S01]  /*0630*/  UIADD3 UR8, UPT, UPT, UR10, UR5, URZ ;  /* 0x000000050a087290 */ /* 0x000fe2000fffe0ff */
[----:B------:R-:W-:Y:S01]  /*0640*/  LEA R8, R8, R11, 0x2 ;  /* 0x0000000b08087211 */ /* 0x000fe200078e10ff */
[----:B------:R-:W-:Y:S02]  /*0650*/  USHF.L.U32 UR7, UR7, 0x2, URZ ;  /* 0x0000000207077899 */ /* 0x000fe400080006ff */
[----:B------:R-:W-:Y:S02]  /*0660*/  USHF.L.U32 UR8, UR8, 0x2, URZ ;  /* 0x0000000208087899 */ /* 0x000fe400080006ff */
[----:B------:R-:W0:Y:S01]  /*0670*/  LDS R10, [R8] ;  /* 0x00000000080a7984 */ /* 0x000e220000000800 */
[----:B------:R-:W-:-:S03]  /*0680*/  UIADD3 UR5, UPT, UPT, UR5, 0x4, URZ ;  /* 0x0000000405057890 */ /* 0x000fc6000fffe0ff */
[----:B------:R-:W1:Y:S04]  /*0690*/  LDS R9, [R8+0x4] ;  /* 0x0000040008097984 */ /* 0x000e680000000800 */
[----:B------:R-:W2:Y:S01]  /*06a0*/  LDS R12, [R8+0x8] ;  /* 0x00000800080c7984 */ /* 0x000ea20000000800 */
[----:B------:R-:W0:Y:S03]  /*06b0*/  LDCU UR7, c[0x3][UR7] ;  /* 0x00c00000070777ac */ /* 0x000e260008000800 */
[----:B------:R-:W3:Y:S01]  /*06c0*/  LDS R14, [R8+0xc] ;  /* 0x00000c00080e7984 */ /* 0x000ee20000000800 */
[----:B------:R-:W1:Y:S01]  /*06d0*/  LDCU UR15, c[0x3][UR8+0x4] ;  /* 0x00c00080080f77ac */ /* 0x000e620008000800 */
[----:B------:R-:W2:Y:S01]  /*06e0*/  LDCU UR16, c[0x3][UR8+0x8] ;  /* 0x00c00100081077ac */ /* 0x000ea20008000800 */
[----:B------:R-:W3:Y:S01]  /*06f0*/  LDCU UR8, c[0x3][UR8+0xc] ;  /* 0x00c00180080877ac */ /* 0x000ee20008000800 */
[----:B0-----:R-:W-:-:S04]  /*0700*/  FFMA R10, R10, UR7, R7 ;  /* 0x000000070a0a7c23 */ /* 0x001fc80008000007 */
[----:B-1----:R-:W-:-:S04]  /*0710*/  FFMA R9, R9, UR15, R10 ;  /* 0x0000000f09097c23 */ /* 0x002fc8000800000a */
[----:B--2---:R-:W-:-:S04]  /*0720*/  FFMA R9, R12, UR16, R9 ;  /* 0x000000100c097c23 */ /* 0x004fc80008000009 */
[----:B---3--:R-:W-:-:S07]  /*0730*/  FFMA R7, R14, UR8, R9 ;  /* 0x000000080e077c23 */ /* 0x008fce0008000009 */
.L_x_4:
[----:B------:R-:W-:Y:S05]  /*0740*/  BRA.U !UP2, `(.L_x_3) ;  /* 0x000000010a607547 */ /* 0x000fea000b800000 */
[----:B------:R-:W-:Y:S02]  /*0750*/  UISETP.NE.AND UP2, UPT, UR14, 0x1, UPT ;  /* 0x000000010e00788c */ /* 0x000fe4000bf45270 */
[----:B------:R-:W-:-:S07]  /*0760*/  ULOP3.LUT UP3, URZ, UR19, 0x1, URZ, 0xc0, !UPT ;  /* 0x0000000113ff7892 */ /* 0x000fce000f86c0ff */
[----:B------:R-:W-:Y:S05]  /*0770*/  BRA.U !UP2, `(.L_x_5) ;  /* 0x000000010a347547 */ /* 0x000fea000b800000 */
[----:B------:R-:W-:Y:S01]  /*0780*/  VIADD R8, R2, UR5 ;  /* 0x0000000502087c36 */ /* 0x000fe20008000000 */
[----:B------:R-:W-:Y:S02]  /*0790*/  UIADD3 UR7, UPT, UPT, UR10, UR5, URZ ;  /* 0x000000050a077290 */ /* 0x000fe4000fffe0ff */
[----:B------:R-:W-:Y:S02]  /*07a0*/  UIADD3 UR8, UPT, UPT, UR10, UR5, URZ ;  /* 0x000000050a087290 */ /* 0x000fe4000fffe0ff */
[----:B------:R-:W-:Y:S01]  /*07b0*/  LEA R8, R8, R11, 0x2 ;  /* 0x0000000b08087211 */ /* 0x000fe200078e10ff */
[----:B------:R-:W-:Y:S02]  /*07c0*/  USHF.L.U32 UR7, UR7, 0x2, URZ ;  /* 0x0000000207077899 */ /* 0x000fe400080006ff */
[----:B------:R-:W-:Y:S02]  /*07d0*/  USHF.L.U32 UR8, UR8, 0x2, URZ ;  /* 0x0000000208087899 */ /* 0x000fe400080006ff */
[----:B------:R-:W0:Y:S01]  /*07e0*/  LDS R10, [R8] ;  /* 0x00000000080a7984 */ /* 0x000e220000000800 */
[----:B------:R-:W-:-:S03]  /*07f0*/  UIADD3 UR5, UPT, UPT, UR5, 0x2, URZ ;  /* 0x0000000205057890 */ /* 0x000fc6000fffe0ff */
[----:B------:R-:W1:Y:S04]  /*0800*/  LDS R12, [R8+0x4] ;  /* 0x00000400080c7984 */ /* 0x000e680000000800 */
[----:B------:R-:W0:Y:S02]  /*0810*/  LDCU UR7, c[0x3][UR7] ;  /* 0x00c00000070777ac */ /* 0x000e240008000800 */
[----:B------:R-:W1:Y:S01]  /*0820*/  LDCU UR8, c[0x3][UR8+0x4] ;  /* 0x00c00080080877ac */ /* 0x000e620008000800 */
[----:B0-----:R-:W-:-:S04]  /*0830*/  FFMA R7, R10, UR7, R7 ;  /* 0x000000070a077c23 */ /* 0x001fc80008000007 */
[----:B-1----:R-:W-:-:S07]  /*0840*/  FFMA R7, R12, UR8, R7 ;  /* 0x000000080c077c23 */ /* 0x002fce0008000007 */
.L_x_5:
[----:B------:R-:W-:Y:S05]  /*0850*/  BRA.U !UP3, `(.L_x_3) ;  /* 0x000000010b1c7547 */ /* 0x000fea000b800000 */
[----:B------:R-:W-:Y:S01]  /*0860*/  IADD3 R8, PT, PT, R2, UR5, RZ ;  /* 0x0000000502087c10 */ /* 0x000fe2000fffe0ff */
[----:B------:R-:W-:-:S03]  /*0870*/  UIADD3 UR5, UPT, UPT, UR10, UR5, URZ ;  /* 0x000000050a057290 */ /* 0x000fc6000fffe0ff */
[----:B------:R-:W-:Y:S01]  /*0880*/  LEA R8, R8, R11, 0x2 ;  /* 0x0000000b08087211 */ /* 0x000fe200078e10ff */
[----:B------:R-:W-:-:S05]  /*0890*/  USHF.L.U32 UR5, UR5, 0x2, URZ ;  /* 0x0000000205057899 */ /* 0x000fca00080006ff */
[----:B------:R-:W0:Y:S07]  /*08a0*/  LDS R8, [R8] ;  /* 0x0000000008087984 */ /* 0x000e2e0000000800 */
[----:B------:R-:W0:Y:S02]  /*08b0*/  LDCU UR5, c[0x3][UR5] ;  /* 0x00c00000050577ac */ /* 0x000e240008000800 */
[----:B0-----:R-:W-:-:S07]  /*08c0*/  FFMA R7, R8, UR5, R7 ;  /* 0x0000000508077c23 */ /* 0x001fce0008000007 */
.L_x_3:
[----:B------:R-:W-:Y:S05]  /*08d0*/  BRA.U UP1, `(.L_x_6) ;  /* 0xfffffff901907547 */ /* 0x000fea000b83ffff */
.L_x_0:
[----:B------:R-:W0:Y:S01]  /*08e0*/  LDCU UR4, c[0x0][0x390] ;  /* 0x00007200ff0477ac */ /* 0x000e220008000800 */
[----:B------:R-:W-:-:S04]  /*08f0*/  VIMNMX R2, PT, PT, R0, R3, !PT ;  /* 0x0000000300027248 */ /* 0x000fc80007fe0100 */
[----:B0-----:R-:W-:-:S13]  /*0900*/  ISETP.GE.AND P0, PT, R2, UR4, PT ;  /* 0x0000000402007c0c */ /* 0x001fda000bf06270 */
[----:B------:R-:W-:Y:S05]  /*0910*/  @P0 EXIT ;  /* 0x000000000000094d */ /* 0x000fea0003800000 */
[----:B------:R-:W0:Y:S01]  /*0920*/  LDC.64 R4, c[0x0][0x388] ;  /* 0x0000e200ff047b82 */ /* 0x000e220000000a00 */
[----:B------:R-:W-:-:S04]  /*0930*/  IMAD R3, R0, UR4, R3 ;  /* 0x0000000400037c24 */ /* 0x000fc8000f8e0203 */
[----:B0-----:R-:W-:-:S05]  /*0940*/  IMAD.WIDE R2, R3, 0x4, R4 ;  /* 0x0000000403027825 */ /* 0x001fca00078e0204 */
[----:B------:R-:W-:Y:S01]  /*0950*/  STG.E desc[UR12][R2.64], R7 ;  /* 0x0000000702007986 */ /* 0x000fe2000c10190c */
[----:B------:R-:W-:Y:S05]  /*0960*/  EXIT ;  /* 0x000000000000794d */ /* 0x000fea0003800000 */
.L_x_7:
[----:B------:R-:W-:-:S00]  /*0970*/  BRA `(.L_x_7) ;  /* 0xfffffffc00fc7947 */ /* 0x000fc0000383ffff */
[----:B------:R-:W-:-:S00]  /*0980*/  NOP ;  /* 0x0000000000007918 */ /* 0x000fc00000000000 */
[----:B------:R-:W-:-:S00]  /*0990*/  NOP ;  /* 0x0000000000007918 */ /* 0x000fc00000000000 */
[----:B------:R-:W-:-:S00]  /*09a0*/  NOP ;  /* 0x0000000000007918 */ /* 0x000fc00000000000 */
[----:B------:R-:W-:-:S00]  /*09b0*/  NOP ;  /* 0x0000000000007918 */ /* 0x000fc00000000000 */
[----:B------:R-:W-:-:S00]  /*09c0*/  NOP ;  /* 0x0000000000007918 */ /* 0x000fc00000000000 */
[----:B------:R-:W-:-:S00]  /*09d0*/  NOP ;  /* 0x0000000000007918 */ /* 0x000fc00000000000 */
[----:B------:R-:W-:-:S00]  /*09e0*/  NOP ;  /* 0x0000000000007918 */ /* 0x000fc00000000000 */
[----:B------:R-:W-:-:S00]  /*09f0*/  NOP ;  /* 0x0000000000007918 */ /* 0x000fc00000000000 */
.L_x_20:


//--------------------- .text._Z15col_convolutionPfS_iii --------------------------
	.section	.text._Z15col_convolutionPfS_iii,"ax",@progbits
	.align	128
        .global         _Z15col_convolutionPfS_iii
        .type           _Z15col_convolutionPfS_iii,@function
        .size           _Z15col_convolutionPfS_iii,(.L_x_21 - _Z15col_convolutionPfS_iii)
        .other          _Z15col_convolutionPfS_iii,@"STO_CUDA_ENTRY STV_DEFAULT"
_Z15col_convolutionPfS_iii:
.text._Z15col_convolutionPfS_iii:
[----:B------:R-:W-:Y:S01]  /*0000*/  LDC R1, c[0x0][0x37c] ;  /* 0x0000df00ff017b82 */ /* 0x000fe20000000800 */
[----:B------:R-:W0:Y:S07]  /*0010*/  S2R R4, SR_TID.Y ;  /* 0x0000000000047919 */ /* 0x000e2e0000002200 */
[----:B------:R-:W1:Y:S01]  /*0020*/  LDC.64 R2, c[0x0][0x390] ;  /* 0x0000e400ff027b82 */ /* 0x000e620000000a00 */
[----:B------:R-:W2:Y:S01]  /*0030*/  LDCU UR5, c[0x0][0x398] ;  /* 0x00007300ff0577ac */ /* 0x000ea20008000800 */
[----:B------:R-:W3:Y:S01]  /*0040*/  S2R R9, SR_TID.X ;  /* 0x0000000000097919 */ /* 0x000ee20000002100 */
[----:B------:R-:W4:Y:S01]  /*0050*/  LDCU.64 UR10, c[0x0][0x358] ;  /* 0x00006b00ff0a77ac */ /* 0x000f220008000a00 */
[----:B------:R-:W3:Y:S04]  /*0060*/  S2R R6, SR_CTAID.X ;  /* 0x0000000000067919 */ /* 0x000ee80000002500 */
[----:B------:R-:W0:Y:S01]  /*0070*/  S2UR UR4, SR_CTAID.Y ;  /* 0x00000000000479c3 */ /* 0x000e220000002600 */
[----:B-1----:R-:W-:-:S05]  /*0080*/  IADD3 R15, PT, PT, -R3, 0x11, RZ ;  /* 0x00000011030f7810 */ /* 0x002fca0007ffe1ff */
[----:B0-----:R-:W-:Y:S02]  /*0090*/  IMAD R0, R15, UR4, R4 ;  /* 0x000000040f007c24 */ /* 0x001fe4000f8e0204 */
[----:B---3--:R-:W-:Y:S02]  /*00a0*/  IMAD R5, R6, 0x20, R9 ;  /* 0x0000002006057824 */ /* 0x008fe400078e0209 */
[----:B--2---:R-:W-:-:S05]  /*00b0*/  VIADD R6, R0, -UR5 ;  /* 0x8000000500067c36 */ /* 0x004fca0008000000 */
[----:B------:R-:W-:Y:S02]  /*00c0*/  LOP3.LUT R8, R6, R5, RZ, 0xfc, !PT ;  /* 0x0000000506087212 */ /* 0x000fe400078efcff */
[----:B------:R-:W-:Y:S02]  /*00d0*/  VIMNMX R7, PT, PT, R5, R6, !PT ;  /* 0x0000000605077248 */ /* 0x000fe40007fe0100 */
[----:B------:R-:W-:-:S04]  /*00e0*/  ISETP.GE.AND P0, PT, R8, RZ, PT ;  /* 0x000000ff0800720c */ /* 0x000fc80003f06270 */
[----:B------:R-:W-:-:S13]  /*00f0*/  ISETP.GE.OR P0, PT, R7, R2, !P0 ;  /* 0x000000020700720c */ /* 0x000fda0004706670 */
[----:B------:R-:W0:Y:S01]  /*0100*/  @!P0 LDC.64 R10, c[0x0][0x380] ;  /* 0x0000e000ff0a8b82 */ /* 0x000e220000000a00 */
[----:B------:R-:W-:-:S04]  /*0110*/  @!P0 IMAD R13, R6, R2, R5 ;  /* 0x00000002060d8224 */ /* 0x000fc800078e0205 */
[----:B0-----:R-:W-:-:S06]  /*0120*/  @!P0 IMAD.WIDE R10, R13, 0x4, R10 ;  /* 0x000000040d0a8825 */ /* 0x001fcc00078e020a */
[----:B----4-:R-:W2:Y:S01]  /*0130*/  @!P0 LDG.E R10, desc[UR10][R10.64] ;  /* 0x0000000a0a0a8981 */ /* 0x010ea2000c1e1900 */
[----:B------:R-:W0:Y:S01]  /*0140*/  S2UR UR5, SR_CgaCtaId ;  /* 0x00000000000579c3 */ /* 0x000e220000008800 */
[----:B------:R-:W-:Y:S01]  /*0150*/  UMOV UR4, 0x400 ;  /* 0x0000040000047882 */ /* 0x000fe20000000000 */
[----:B------:R-:W-:-:S04]  /*0160*/  ISETP.GT.U32.AND P1, PT, R9, 0x1f, PT ;  /* 0x0000001f0900780c */ /* 0x000fc80003f24070 */
[----:B------:R-:W-:Y:S01]  /*0170*/  ISETP.GE.OR P1, PT, R4, R15, P1 ;  /* 0x0000000f0400720c */ /* 0x000fe20000f26670 */
[----:B0-----:R-:W-:-:S06]  /*0180*/  ULEA UR4, UR5, UR4, 0x18 ;  /* 0x0000000405047291 */ /* 0x001fcc000f8ec0ff */
[----:B------:R-:W-:-:S05]  /*0190*/  @!P0 MOV R13, UR4 ;  /* 0x00000004000d8c02 */ /* 0x000fca0008000f00 */
[----:B------:R-:W-:Y:S01]  /*01a0*/  @!P0 IMAD R6, R4, 0x80, R13 ;  /* 0x0000008004068824 */ /* 0x000fe200078e020d */
[----:B------:R-:W-:-:S04]  /*01b0*/  @P0 MOV R13, UR4 ;  /* 0x00000004000d0c02 */ /* 0x000fc80008000f00 */
[----:B------:R-:W-:Y:S01]  /*01c0*/  @!P0 LEA R17, R9, R6, 0x2 ;  /* 0x0000000609118211 */ /* 0x000fe200078e10ff */
[----:B------:R-:W-:-:S04]  /*01d0*/  @P0 IMAD R8, R4, 0x80, R13 ;  /* 0x0000008004080824 */ /* 0x000fc800078e020d */
[----:B------:R-:W-:Y:S01]  /*01e0*/  @P0 IMAD R8, R9, 0x4, R8 ;  /* 0x0000000409080824 */ /* 0x000fe200078e0208 */
[----:B--2---:R0:W-:Y:S04]  /*01f0*/  @!P0 STS [R17], R10 ;  /* 0x0000000a11008388 */ /* 0x0041e80000000800 */
[----:B------:R0:W-:Y:S01]  /*0200*/  @P0 STS [R8], RZ ;  /* 0x000000ff08000388 */ /* 0x0001e20000000800 */
[----:B------:R-:W-:Y:S06]  /*0210*/  BAR.SYNC.DEFER_BLOCKING 0x0 ;  /* 0x0000000000007b1d */ /* 0x000fec0000010000 */
[----:B------:R-:W-:Y:S05]  /*0220*/  @P1 EXIT ;  /* 0x000000000000194d */ /* 0x000fea0003800000 */
[----:B------:R-:W-:Y:S01]  /*0230*/  ISETP.GE.AND P0, PT, R3, 0x1, PT ;  /* 0x000000010300780c */ /* 0x000fe20003f06270 */
[----:B------:R-:W-:-:S12]  /*0240*/  HFMA2 R15, -RZ, RZ, 0, 0 ;  /* 0x00000000ff0f7431 */ /* 0x000fd800000001ff */
[----:B------:R-:W-:Y:S05]  /*0250*/  @!P0 BRA `(.L_x_8) ;  /* 0x0000000400388947 */ /* 0x000fea0003800000 */
[C---:B------:R-:W-:Y:S01]  /*0260*/  ISETP.GE.U32.AND P1, PT, R3.reuse, 0x8, PT ;  /* 0x000000080300780c */ /* 0x040fe20003f26070 */
[----:B------:R-:W-:Y:S01]  /*0270*/  IMAD.MOV.U32 R15, RZ, RZ, RZ ;  /* 0x000000ffff0f7224 */ /* 0x000fe200078e00ff */
[----:B------:R-:W-:Y:S02]  /*0280*/  LOP3.LUT R12, R3, 0x7, RZ, 0xc0, !PT ;  /* 0x00000007030c7812 */ /* 0x000fe400078ec0ff */
[----:B------:R-:W-:Y:S02]  /*0290*/  MOV R11, RZ ;  /* 0x000000ff000b7202 */ /* 0x000fe40000000f00 */
[----:B------:R-:W-:-:S07]  /*02a0*/  ISETP.NE.AND P0, PT, R12, RZ, PT ;  /* 0x000000ff0c00720c */ /* 0x000fce0003f05270 */
[----:B------:R-:W-:Y:S06]  /*02b0*/  @!P1 BRA `(.L_x_9) ;  /* 0x0000000000809947 */ /* 0x000fec0003800000 */
[----:B------:R-:W-:Y:S01]  /*02c0*/  IMAD R6, R4, 0x20, R9 ;  /* 0x0000002004067824 */ /* 0x000fe200078e0209 */
[----:B------:R-:W-:Y:S01]  /*02d0*/  LOP3.LUT R11, R3, 0x7ffffff8, RZ, 0xc0, !PT ;  /* 0x7ffffff8030b7812 */ /* 0x000fe200078ec0ff */
[----:B------:R-:W-:Y:S01]  /*02e0*/  IMAD.MOV.U32 R15, RZ, RZ, RZ ;  /* 0x000000ffff0f7224 */ /* 0x000fe200078e00ff */
[----:B------:R-:W-:Y:S02]  /*02f0*/  UMOV UR12, 0x10 ;  /* 0x00000010000c7882 */ /* 0x000fe40000000000 */
[----:B------:R-:W-:Y:S02]  /*0300*/  LEA R6, R6, R13, 0x2 ;  /* 0x0000000d06067211 */ /* 0x000fe400078e10ff */
[----:B0-----:R-:W-:-:S03]  /*0310*/  IADD3 R8, PT, PT, -R11, RZ, RZ ;  /* 0x000000ff0b087210 */ /* 0x001fc60007ffe1ff */
[----:B------:R-:W-:-:S07]  /*0320*/  VIADD R6, R6, 0x200 ;  /* 0x0000020006067836 */ /* 0x000fce0000000000 */
.L_x_10:
[----:B------:R-:W0:Y:S01]  /*0330*/  LDS R10, [R6+-0x200] ;  /* 0xfffe0000060a7984 */ /* 0x000e220000000800 */
[----:B------:R-:W0:Y:S01]  /*0340*/  LDCU.64 UR4, c[0x3][UR12+-0x10] ;  /* 0x00fffe000c0477ac */ /* 0x000e220008000a00 */
[----:B------:R-:W-:Y:S02]  /*0350*/  IADD3 R8, PT, PT, R8, 0x8, RZ ;  /* 0x0000000808087810 */ /* 0x000fe40007ffe0ff */
[----:B------:R-:W1:Y:S01]  /*0360*/  LDS R17, [R6+-0x180] ;  /* 0xfffe800006117984 */ /* 0x000e620000000800 */
[----:B------:R-:W2:Y:S01]  /*0370*/  LDCU.64 UR6, c[0x3][UR12+-0x8] ;  /* 0x00ffff000c0677ac */ /* 0x000ea20008000a00 */
[----:B------:R-:W-:Y:S02]  /*0380*/  ISETP.NE.AND P1, PT, R8, RZ, PT ;  /* 0x000000ff0800720c */ /* 0x000fe40003f25270 */
[----:B------:R-:W2:Y:S01]  /*0390*/  LDS R19, [R6+-0x100] ;  /* 0xffff000006137984 */ /* 0x000ea20000000800 */
[----:B------:R-:W3:Y:S03]  /*03a0*/  LDCU.64 UR8, c[0x3][UR12] ;  /* 0x00c000000c0877ac */ /* 0x000ee60008000a00 */
[----:B------:R-:W4:Y:S04]  /*03b0*/  LDS R21, [R6+-0x80] ;  /* 0xffff800006157984 */ /* 0x000f280000000800 */
[----:B------:R-:W3:Y:S04]  /*03c0*/  LDS R23, [R6] ;  /* 0x0000000006177984 */ /* 0x000ee80000000800 */
[----:B------:R-:W5:Y:S04]  /*03d0*/  LDS R25, [R6+0x80] ;  /* 0x0000800006197984 */ /* 0x000f680000000800 */
[----:B------:R-:W5:Y:S04]  /*03e0*/  LDS R27, [R6+0x100] ;  /* 0x00010000061b7984 */ /* 0x000f680000000800 */
[----:B------:R0:W5:Y:S02]  /*03f0*/  LDS R29, [R6+0x180] ;  /* 0x00018000061d7984 */ /* 0x0001640000000800 */
[----:B0-----:R-:W-:-:S02]  /*0400*/  VIADD R6, R6, 0x400 ;  /* 0x0000040006067836 */ /* 0x001fc40000000000 */
[----:B------:R-:W-:-:S04]  /*0410*/  FFMA R10, R10, UR4, R15 ;  /* 0x000000040a0a7c23 */ /* 0x000fc8000800000f */
[----:B-1----:R-:W-:Y:S01]  /*0420*/  FFMA R10, R17, UR5, R10 ;  /* 0x00000005110a7c23 */ /* 0x002fe2000800000a */
[----:B------:R-:W0:Y:S03]  /*0430*/  LDCU.64 UR4, c[0x3][UR12+0x8] ;  /* 0x00c001000c0477ac */ /* 0x000e260008000a00 */
[----:B--2---:R-:W-:Y:S01]  /*0440*/  FFMA R10, R19, UR6, R10 ;  /* 0x00000006130a7c23 */ /* 0x004fe2000800000a */
[----:B------:R-:W-:-:S03]  /*0450*/  UIADD3 UR12, UPT, UPT, UR12, 0x20, URZ ;  /* 0x000000200c0c7890 */ /* 0x000fc6000fffe0ff */
[----:B----4-:R-:W-:-:S04]  /*0460*/  FFMA R10, R21, UR7, R10 ;  /* 0x00000007150a7c23 */ /* 0x010fc8000800000a */
[----:B---3--:R-:W-:-:S04]  /*0470*/  FFMA R10, R23, UR8, R10 ;  /* 0x00000008170a7c23 */ /* 0x008fc8000800000a */
[----:B-----5:R-:W-:-:S04]  /*0480*/  FFMA R10, R25, UR9, R10 ;  /* 0x00000009190a7c23 */ /* 0x020fc8000800000a */
[----:B0-----:R-:W-:-:S04]  /*0490*/  FFMA R10, R27, UR4, R10 ;  /* 0x000000041b0a7c23 */ /* 0x001fc8000800000a */
[----:B------:R-:W-:Y:S01]  /*04a0*/  FFMA R15, R29, UR5, R10 ;  /* 0x000000051d0f7c23 */ /* 0x000fe2000800000a */
[----:B------:R-:W-:Y:S06]  /*04b0*/  @P1 BRA `(.L_x_10) ;  /* 0xfffffffc009c1947 */ /* 0x000fec000383ffff */
.L_x_9:
[----:B------:R-:W-:Y:S05]  /*04c0*/  @!P0 BRA `(.L_x_8) ;  /* 0x00000000009c8947 */ /* 0x000fea0003800000 */
[----:B------:R-:W-:Y:S02]  /*04d0*/  ISETP.GE.U32.AND P0, PT, R12, 0x4, PT ;  /* 0x000000040c00780c */ /* 0x000fe40003f06070 */
[----:B------:R-:W-:Y:S02]  /*04e0*/  LOP3.LUT R20, R3, 0x3, RZ, 0xc0, !PT ;  /* 0x0000000303147812 */ /* 0x000fe400078ec0ff */
[----:B------:R-:W-:Y:S02]  /*04f0*/  LEA R6, R9, R13, 0x2 ;  /* 0x0000000d09067211 */ /* 0x000fe400078e10ff */
[----:B------:R-:W-:-:S07]  /*0500*/  ISETP.NE.AND P1, PT, R20, RZ, PT ;  /* 0x000000ff1400720c */ /* 0x000fce0003f25270 */
[----:B------:R-:W-:Y:S06]  /*0510*/  @!P0 BRA `(.L_x_11) ;  /* 0x0000000000388947 */ /* 0x000fec0003800000 */
[C---:B------:R-:W-:Y:S02]  /*0520*/  IMAD.IADD R9, R11.reuse, 0x1, R4 ;  /* 0x000000010b097824 */ /* 0x040fe400078e0204 */
[C---:B------:R-:W-:Y:S01]  /*0530*/  IMAD.SHL.U32 R16, R11.reuse, 0x4, RZ ;  /* 0x000000040b107824 */ /* 0x040fe200078e00ff */
[----:B------:R-:W-:Y:S02]  /*0540*/  IADD3 R11, PT, PT, R11, 0x4, RZ ;  /* 0x000000040b0b7810 */ /* 0x000fe40007ffe0ff */
[----:B0-----:R-:W-:Y:S01]  /*0550*/  LEA R10, R9, R6, 0x7 ;  /* 0x00000006090a7211 */ /* 0x001fe200078e38ff */
[----:B------:R-:W0:Y:S04]  /*0560*/  LDC.64 R12, c[0x3][R16+0x8] ;  /* 0x00c00200100c7b82 */ /* 0x000e280000000a00 */
[----:B------:R-:W1:Y:S04]  /*0570*/  LDS R14, [R10] ;  /* 0x000000000a0e7984 */ /* 0x000e680000000800 */
[----:B------:R-:W2:Y:S01]  /*0580*/  LDS R17, [R10+0x80] ;  /* 0x000080000a117984 */ /* 0x000ea20000000800 */
[----:B------:R-:W1:Y:S03]  /*0590*/  LDC.64 R8, c[0x3][R16] ;  /* 0x00c0000010087b82 */ /* 0x000e660000000a00 */
[----:B------:R-:W0:Y:S04]  /*05a0*/  LDS R18, [R10+0x100] ;  /* 0x000100000a127984 */ /* 0x000e280000000800 */
[----:B------:R-:W3:Y:S01]  /*05b0*/  LDS R19, [R10+0x180] ;  /* 0x000180000a137984 */ /* 0x000ee20000000800 */
[----:B-1----:R-:W-:-:S04]  /*05c0*/  FFMA R8, R14, R8, R15 ;  /* 0x000000080e087223 */ /* 0x002fc8000000000f */
[----:B--2---:R-:W-:-:S04]  /*05d0*/  FFMA R9, R17, R9, R8 ;  /* 0x0000000911097223 */ /* 0x004fc80000000008 */
[----:B0-----:R-:W-:-:S04]  /*05e0*/  FFMA R12, R18, R12, R9 ;  /* 0x0000000c120c7223 */ /* 0x001fc80000000009 */
[----:B---3--:R-:W-:-:S07]  /*05f0*/  FFMA R15, R19, R13, R12 ;  /* 0x0000000d130f7223 */ /* 0x008fce000000000c */
.L_x_11:
[----:B------:R-:W-:Y:S05]  /*0600*/  @!P1 BRA `(.L_x_8) ;  /* 0x00000000004c9947 */ /* 0x000fea0003800000 */
[----:B------:R-:W-:Y:S02]  /*0610*/  ISETP.NE.AND P0, PT, R20, 0x1, PT ;  /* 0x000000011400780c */ /* 0x000fe40003f05270 */
[----:B------:R-:W-:-:S04]  /*0620*/  LOP3.LUT R3, R3, 0x1, RZ, 0xc0, !PT ;  /* 0x0000000103037812 */ /* 0x000fc800078ec0ff */
[----:B------:R-:W-:-:S07]  /*0630*/  ISETP.NE.U32.AND P1, PT, R3, 0x1, PT ;  /* 0x000000010300780c */ /* 0x000fce0003f25070 */
[----:B------:R-:W-:Y:S06]  /*0640*/  @!P0 BRA `(.L_x_12) ;  /* 0x0000000000248947 */ /* 0x000fec0003800000 */
[C---:B------:R-:W-:Y:S02]  /*0650*/  IMAD.IADD R3, R11.reuse, 0x1, R4 ;  /* 0x000000010b037824 */ /* 0x040fe400078e0204 */
[C---:B------:R-:W-:Y:S01]  /*0660*/  IMAD.SHL.U32 R9, R11.reuse, 0x4, RZ ;  /* 0x000000040b097824 */ /* 0x040fe200078e00ff */
[----:B------:R-:W-:Y:S02]  /*0670*/  IADD3 R11, PT, PT, R11, 0x2, RZ ;  /* 0x000000020b0b7810 */ /* 0x000fe40007ffe0ff */
[----:B------:R-:W-:Y:S01]  /*0680*/  LEA R3, R3, R6, 0x7 ;  /* 0x0000000603037211 */ /* 0x000fe200078e38ff */
[----:B------:R-:W1:Y:S04]  /*0690*/  LDC.64 R12, c[0x3][R9] ;  /* 0x00c00000090c7b82 */ /* 0x000e680000000a00 */
[----:B0-----:R-:W1:Y:S04]  /*06a0*/  LDS R8, [R3] ;  /* 0x0000000003087984 */ /* 0x001e680000000800 */
[----:B------:R-:W0:Y:S01]  /*06b0*/  LDS R17, [R3+0x80] ;  /* 0x0000800003117984 */ /* 0x000e220000000800 */
[----:B-1----:R-:W-:-:S04]  /*06c0*/  FFMA R8, R8, R12, R15 ;  /* 0x0000000c08087223 */ /* 0x002fc8000000000f */
[----:B0-----:R-:W-:-:S07]  /*06d0*/  FFMA R15, R17, R13, R8 ;  /* 0x0000000d110f7223 */ /* 0x001fce0000000008 */
.L_x_12:
[----:B------:R-:W-:Y:S01]  /*06e0*/  @!P1 IMAD.IADD R3, R4, 0x1, R11 ;  /* 0x0000000104039824 */ /* 0x000fe200078e020b */
[----:B------:R-:W-:-:S04]  /*06f0*/  @!P1 SHF.L.U32 R11, R11, 0x2, RZ ;  /* 0x000000020b0b9819 */ /* 0x000fc800000006ff */
[----:B------:R-:W-:Y:S02]  /*0700*/  @!P1 LEA R3, R3, R6, 0x7 ;  /* 0x0000000603039211 */ /* 0x000fe400078e38ff */
[----:B------:R-:W1:Y:S03]  /*0710*/  @!P1 LDC R11, c[0x3][R11] ;  /* 0x00c000000b0b9b82 */ /* 0x000e660000000800 */
[----:B------:R-:W1:Y:S02]  /*0720*/  @!P1 LDS R4, [R3] ;  /* 0x0000000003049984 */ /* 0x000e640000000800 */
[----:B-1----:R-:W-:-:S07]  /*0730*/  @!P1 FFMA R15, R4, R11, R15 ;  /* 0x0000000b040f9223 */ /* 0x002fce000000000f */
.L_x_8:
[----:B------:R-:W-:-:S13]  /*0740*/  ISETP.GE.AND P0, PT, R7, R2, PT ;  /* 0x000000020700720c */ /* 0x000fda0003f06270 */
[----:B------:R-:W-:Y:S05]  /*0750*/  @P0 EXIT ;  /* 0x000000000000094d */ /* 0x000fea0003800000 */
[----:B------:R-:W1:Y:S01]  /*0760*/  LDC.64 R6, c[0x0][0x388] ;  /* 0x0000e200ff067b82 */ /* 0x000e620000000a00 */
[----:B------:R-:W-:-:S04]  /*0770*/  IMAD R3, R0, R2, R5 ;  /* 0x0000000200037224 */ /* 0x000fc800078e0205 */
[----:B-1----:R-:W-:-:S05]  /*0780*/  IMAD.WIDE R2, R3, 0x4, R6 ;  /* 0x0000000403027825 */ /* 0x002fca00078e0206 */
[----:B------:R-:W-:Y:S01]  /*0790*/  STG.E desc[UR10][R2.64], R15 ;  /* 0x0000000f02007986 */ /* 0x000fe2000c10190a */
[----:B------:R-:W-:Y:S05]  /*07a0*/  EXIT ;  /* 0x000000000000794d */ /* 0x000fea0003800000 */
.L_x_13:
        /* <DEDUP_REMOVED lines=13> */
.L_x_21:


//--------------------- .text._Z15row_convolutionPfS_iii --------------------------
	.section	.text._Z15row_convolutionPfS_iii,"ax",@progbits
	.align	128
        .global         _Z15row_convolutionPfS_iii
        .type           _Z15row_convolutionPfS_iii,@function
        .size           _Z15row_convolutionPfS_iii,(.L_x_22 - _Z15row_convolutionPfS_iii)
        .other          _Z15row_convolutionPfS_iii,@"STO_CUDA_ENTRY STV_DEFAULT"
_Z15row_convolutionPfS_iii:
.text._Z15row_convolutionPfS_iii:
[----:B------:R-:W-:Y:S01]  /*0000*/  LDC R1, c[0x0][0x37c] ;  /* 0x0000df00ff017b82 */ /* 0x000fe20000000800 */
[----:B------:R-:W0:Y:S07]  /*0010*/  S2R R0, SR_TID.X ;  /* 0x0000000000007919 */ /* 0x000e2e0000002100 */
[----:B------:R-:W1:Y:S01]  /*0020*/  LDC.64 R2, c[0x0][0x390] ;  /* 0x0000e400ff027b82 */ /* 0x000e620000000a00 */
[----:B------:R-:W2:Y:S01]  /*0030*/  LDCU UR5, c[0x0][0x398] ;  /* 0x00007300ff0577ac */ /* 0x000ea20008000800 */
[----:B------:R-:W3:Y:S01]  /*0040*/  S2R R8, SR_TID.Y ;  /* 0x0000000000087919 */ /* 0x000ee20000002200 */
[----:B------:R-:W4:Y:S01]  /*0050*/  LDCU.64 UR10, c[0x0][0x358] ;  /* 0x00006b00ff0a77ac */ /* 0x000f220008000a00 */
[----:B------:R-:W3:Y:S04]  /*0060*/  S2R R7, SR_CTAID.Y ;  /* 0x0000000000077919 */ /* 0x000ee80000002600 */
[----:B------:R-:W0:Y:S01]  /*0070*/  S2UR UR4, SR_CTAID.X ;  /* 0x00000000000479c3 */ /* 0x000e220000002500 */
[----:B-1----:R-:W-:-:S05]  /*0080*/  IADD3 R13, PT, PT, -R3, 0x21, RZ ;  /* 0x00000021030d7810 */ /* 0x002fca0007ffe1ff */
[----:B0-----:R-:W-:-:S04]  /*0090*/  IMAD R5, R13, UR4, R0 ;  /* 0x000000040d057c24 */ /* 0x001fc8000f8e0200 */
[----:B--2---:R-:W-:Y:S02]  /*00a0*/  VIADD R4, R5, -UR5 ;  /* 0x8000000505047c36 */ /* 0x004fe40008000000 */
[----:B---3--:R-:W-:-:S03]  /*00b0*/  IMAD R7, R7, 0x8, R8 ;  /* 0x0000000807077824 */ /* 0x008fc600078e0208 */
[----:B------:R-:W-:-:S04]  /*00c0*/  ISETP.GE.AND P0, PT, R4, R2, PT ;  /* 0x000000020400720c */ /* 0x000fc80003f06270 */
[----:B------:R-:W-:-:S04]  /*00d0*/  ISETP.GT.AND P0, PT, R4, -0x1, !P0 ;  /* 0xffffffff0400780c */ /* 0x000fc80004704270 */
[----:B------:R-:W-:-:S13]  /*00e0*/  ISETP.GE.OR P0, PT, R7, R2, !P0 ;  /* 0x000000020700720c */ /* 0x000fda0004706670 */
[----:B------:R-:W0:Y:S01]  /*00f0*/  @!P0 LDC.64 R10, c[0x0][0x380] ;  /* 0x0000e000ff0a8b82 */ /* 0x000e220000000a00 */
[----:B------:R-:W-:-:S04]  /*0100*/  @!P0 IMAD R9, R7, R2, R4 ;  /* 0x0000000207098224 */ /* 0x000fc800078e0204 */
[----:B0-----:R-:W-:-:S06]  /*0110*/  @!P0 IMAD.WIDE.U32 R10, R9, 0x4, R10 ;  /* 0x00000004090a8825 */ /* 0x001fcc00078e000a */
[----:B----4-:R-:W2:Y:S01]  /*0120*/  @!P0 LDG.E R10, desc[UR10][R10.64] ;  /* 0x0000000a0a0a8981 */ /* 0x010ea2000c1e1900 */
[----:B------:R-:W-:Y:S02]  /*0130*/  MOV R6, 0x400 ;  /* 0x0000040000067802 */ /* 0x000fe40000000f00 */
[----:B------:R-:W-:Y:S01]  /*0140*/  SHF.L.U32 R15, R8, 0x7, RZ ;  /* 0x00000007080f7819 */ /* 0x000fe200000006ff */
[----:B------:R-:W0:Y:S01]  /*0150*/  S2R R9, SR_CgaCtaId ;  /* 0x0000000000097919 */ /* 0x000e220000008800 */
[----:B------:R-:W-:-:S04]  /*0160*/  ISETP.GE.AND P1, PT, R0, R13, PT ;  /* 0x0000000d0000720c */ /* 0x000fc80003f26270 */
[----:B------:R-:W-:Y:S02]  /*0170*/  ISETP.GT.U32.OR P1, PT, R8, 0x7, P1 ;  /* 0x000000070800780c */ /* 0x000fe40000f24470 */
[----:B0-----:R-:W-:-:S05]  /*0180*/  LEA R6, R9, R6, 0x18 ;  /* 0x0000000609067211 */ /* 0x001fca00078ec0ff */
[----:B------:R-:W-:-:S05]  /*0190*/  IMAD.IADD R9, R15, 0x1, R6 ;  /* 0x000000010f097824 */ /* 0x000fca00078e0206 */
[----:B------:R-:W-:-:S05]  /*01a0*/  LEA R13, R0, R9, 0x2 ;  /* 0x00000009000d7211 */ /* 0x000fca00078e10ff */
[----:B--2---:R0:W-:Y:S04]  /*01b0*/  @!P0 STS [R13], R10 ;  /* 0x0000000a0d008388 */ /* 0x0041e80000000800 */
[----:B------:R0:W-:Y:S01]  /*01c0*/  @P0 STS [R13], RZ ;  /* 0x000000ff0d000388 */ /* 0x0001e20000000800 */
[----:B------:R-:W-:Y:S06]  /*01d0*/  BAR.SYNC.DEFER_BLOCKING 0x0 ;  /* 0x0000000000007b1d */ /* 0x000fec0000010000 */
[----:B------:R-:W-:Y:S05]  /*01e0*/  @P1 EXIT ;  /* 0x000000000000194d */ /* 0x000fea0003800000 */
[----:B------:R-:W-:Y:S01]  /*01f0*/  ISETP.GE.AND P0, PT, R3, 0x1, PT ;  /* 0x000000010300780c */ /* 0x000fe20003f06270 */
[----:B0-----:R-:W-:-:S12]  /*0200*/  IMAD.MOV.U32 R13, RZ, RZ, RZ ;  /* 0x000000ffff0d7224 */ /* 0x001fd800078e00ff */
[----:B------:R-:W-:Y:S05]  /*0210*/  @!P0 BRA `(.L_x_14) ;  /* 0x0000000400308947 */ /* 0x000fea0003800000 */
[C---:B------:R-:W-:Y:S01]  /*0220*/  ISETP.GE.U32.AND P1, PT, R3.reuse, 0x8, PT ;  /* 0x000000080300780c */ /* 0x040fe20003f26070 */
[----:B------:R-:W-:Y:S01]  /*0230*/  HFMA2 R13, -RZ, RZ, 0, 0 ;  /* 0x00000000ff0d7431 */ /* 0x000fe200000001ff */
[----:B------:R-:W-:Y:S01]  /*0240*/  LOP3.LUT R10, R3, 0x7, RZ, 0xc0, !PT ;  /* 0x00000007030a7812 */ /* 0x000fe200078ec0ff */
[----:B------:R-:W-:-:S03]  /*0250*/  IMAD.MOV.U32 R11, RZ, RZ, RZ ;  /* 0x000000ffff0b7224 */ /* 0x000fc600078e00ff */
[----:B------:R-:W-:-:S07]  /*0260*/  ISETP.NE.AND P0, PT, R10, RZ, PT ;  /* 0x000000ff0a00720c */ /* 0x000fce0003f05270 */
[----:B------:R-:W-:Y:S06]  /*0270*/  @!P1 BRA `(.L_x_15) ;  /* 0x00000000007c9947 */ /* 0x000fec0003800000 */
[----:B------:R-:W-:Y:S01]  /*0280*/  LEA R15, R0, R15, 0x2 ;  /* 0x0000000f000f7211 */ /* 0x000fe200078e10ff */
[----:B------:R-:W-:Y:S01]  /*0290*/  IMAD.MOV.U32 R13, RZ, RZ, RZ ;  /* 0x000000ffff0d7224 */ /* 0x000fe200078e00ff */
[----:B------:R-:W-:Y:S01]  /*02a0*/  LOP3.LUT R11, R3, 0x7ffffff8, RZ, 0xc0, !PT ;  /* 0x7ffffff8030b7812 */ /* 0x000fe200078ec0ff */
[----:B------:R-:W-:Y:S01]  /*02b0*/  UMOV UR12, 0x10 ;  /* 0x00000010000c7882 */ /* 0x000fe20000000000 */
[----:B------:R-:W-:Y:S02]  /*02c0*/  IADD3 R15, PT, PT, R15, 0x10, R6 ;  /* 0x000000100f0f7810 */ /* 0x000fe40007ffe006 */
[----:B------:R-:W-:-:S07]  /*02d0*/  IADD3 R6, PT, PT, -R11, RZ, RZ ;  /* 0x000000ff0b067210 */ /* 0x000fce0007ffe1ff */
.L_x_16:
[----:B------:R-:W0:Y:S01]  /*02e0*/  LDS R8, [R15+-0x10] ;  /* 0xfffff0000f087984 */ /* 0x000e220000000800 */
[----:B------:R-:W0:Y:S01]  /*02f0*/  LDCU.64 UR4, c[0x3][UR12+-0x10] ;  /* 0x00fffe000c0477ac */ /* 0x000e220008000a00 */
[----:B------:R-:W-:Y:S02]  /*0300*/  VIADD R6, R6, 0x8 ;  /* 0x0000000806067836 */ /* 0x000fe40000000000 */
[----:B------:R-:W1:Y:S01]  /*0310*/  LDS R17, [R15+-0xc] ;  /* 0xfffff4000f117984 */ /* 0x000e620000000800 */
[----:B------:R-:W2:Y:S02]  /*0320*/  LDCU.64 UR6, c[0x3][UR12+-0x8] ;  /* 0x00ffff000c0677ac */ /* 0x000ea40008000a00 */
[----:B------:R-:W-:Y:S01]  /*0330*/  ISETP.NE.AND P1, PT, R6, RZ, PT ;  /* 0x000000ff0600720c */ /* 0x000fe20003f25270 */
[----:B------:R-:W2:Y:S01]  /*0340*/  LDS R19, [R15+-0x8] ;  /* 0xfffff8000f137984 */ /* 0x000ea20000000800 */
[----:B------:R-:W3:Y:S03]  /*0350*/  LDCU.64 UR8, c[0x3][UR12] ;  /* 0x00c000000c0877ac */ /* 0x000ee60008000a00 */
[----:B------:R-:W4:Y:S04]  /*0360*/  LDS R21, [R15+-0x4] ;  /* 0xfffffc000f157984 */ /* 0x000f280000000800 */
[----:B------:R-:W3:Y:S04]  /*0370*/  LDS R23, [R15] ;  /* 0x000000000f177984 */ /* 0x000ee80000000800 */
[----:B------:R-:W5:Y:S04]  /*0380*/  LDS R25, [R15+0x4] ;  /* 0x000004000f197984 */ /* 0x000f680000000800 */
[----:B------:R-:W5:Y:S04]  /*0390*/  LDS R27, [R15+0x8] ;  /* 0x000008000f1b7984 */ /* 0x000f680000000800 */
[----:B------:R0:W5:Y:S02]  /*03a0*/  LDS R29, [R15+0xc] ;  /* 0x00000c000f1d7984 */ /* 0x0001640000000800 */
[----:B0-----:R-:W-:Y:S01]  /*03b0*/  IADD3 R15, PT, PT, R15, 0x20, RZ ;  /* 0x000000200f0f7810 */ /* 0x001fe20007ffe0ff */
        /* <DEDUP_REMOVED lines=11> */
.L_x_15:
[----:B------:R-:W-:Y:S05]  /*0470*/  @!P0 BRA `(.L_x_14) ;  /* 0x0000000000988947 */ /* 0x000fea0003800000 */
[----:B------:R-:W-:Y:S02]  /*0480*/  ISETP.GE.U32.AND P0, PT, R10, 0x4, PT ;  /* 0x000000040a00780c */ /* 0x000fe40003f06070 */
[----:B------:R-:W-:-:S04]  /*0490*/  LOP3.LUT R18, R3, 0x3, RZ, 0xc0, !PT ;  /* 0x0000000303127812 */ /* 0x000fc800078ec0ff */
[----:B------:R-:W-:-:S07]  /*04a0*/  ISETP.NE.AND P1, PT, R18, RZ, PT ;  /* 0x000000ff1200720c */ /* 0x000fce0003f25270 */
[----:B------:R-:W-:Y:S06]  /*04b0*/  @!P0 BRA `(.L_x_17) ;  /* 0x0000000000388947 */ /* 0x000fec0003800000 */
[C---:B------:R-:W-:Y:S02]  /*04c0*/  IMAD.IADD R6, R11.reuse, 0x1, R0 ;  /* 0x000000010b067824 */ /* 0x040fe400078e0200 */
[C---:B------:R-:W-:Y:S01]  /*04d0*/  IMAD.SHL.U32 R10, R11.reuse, 0x4, RZ ;  /* 0x000000040b0a7824 */ /* 0x040fe200078e00ff */
[----:B------:R-:W-:Y:S02]  /*04e0*/  IADD3 R11, PT, PT, R11, 0x4, RZ ;  /* 0x000000040b0b7810 */ /* 0x000fe40007ffe0ff */
[----:B------:R-:W-:Y:S01]  /*04f0*/  LEA R6, R6, R9, 0x2 ;  /* 0x0000000906067211 */ /* 0x000fe200078e10ff */
[----:B------:R-:W0:Y:S04]  /*0500*/  LDC.64 R14, c[0x3][R10] ;  /* 0x00c000000a0e7b82 */ /* 0x000e280000000a00 */
[----:B------:R-:W0:Y:S04]  /*0510*/  LDS R8, [R6] ;  /* 0x0000000006087984 */ /* 0x000e280000000800 */
[----:B------:R-:W1:Y:S01]  /*0520*/  LDS R19, [R6+0x4] ;  /* 0x0000040006137984 */ /* 0x000e620000000800 */
[----:B------:R-:W2:Y:S03]  /*0530*/  LDC.64 R16, c[0x3][R10+0x8] ;  /* 0x00c002000a107b82 */ /* 0x000ea60000000a00 */
[----:B------:R-:W2:Y:S04]  /*0540*/  LDS R12, [R6+0x8] ;  /* 0x00000800060c7984 */ /* 0x000ea80000000800 */
[----:B------:R-:W3:Y:S01]  /*0550*/  LDS R21, [R6+0xc] ;  /* 0x00000c0006157984 */ /* 0x000ee20000000800 */
[----:B0-----:R-:W-:-:S04]  /*0560*/  FFMA R8, R8, R14, R13 ;  /* 0x0000000e08087223 */ /* 0x001fc8000000000d */
[----:B-1----:R-:W-:-:S04]  /*0570*/  FFMA R15, R19, R15, R8 ;  /* 0x0000000f130f7223 */ /* 0x002fc80000000008 */
[----:B--2---:R-:W-:-:S04]  /*0580*/  FFMA R12, R12, R16, R15 ;  /* 0x000000100c0c7223 */ /* 0x004fc8000000000f */
[----:B---3--:R-:W-:-:S07]  /*0590*/  FFMA R13, R21, R17, R12 ;  /* 0x00000011150d7223 */ /* 0x008fce000000000c */
.L_x_17:
        /* <DEDUP_REMOVED lines=12> */
[----:B0-----:R-:W-:-:S04]  /*0660*/  FFMA R8, R8, R14, R13 ;  /* 0x0000000e08087223 */ /* 0x001fc8000000000d */
[----:B-1----:R-:W-:-:S07]  /*0670*/  FFMA R13, R17, R15, R8 ;  /* 0x0000000f110d7223 */ /* 0x002fce0000000008 */
.L_x_18:
[----:B------:R-:W-:Y:S02]  /*0680*/  @!P1 IMAD.IADD R0, R0, 0x1, R11 ;  /* 0x0000000100009824 */ /* 0x000fe400078e020b */
[----:B------:R-:W-:-:S03]  /*0690*/  @!P1 IMAD.SHL.U32 R11, R11, 0x4, RZ ;  /* 0x000000040b0b9824 */ /* 0x000fc600078e00ff */
[----:B------:R-:W-:-:S03]  /*06a0*/  @!P1 LEA R0, R0, R9, 0x2 ;  /* 0x0000000900009211 */ /* 0x000fc600078e10ff */
[----:B------:R-:W0:Y:S03]  /*06b0*/  @!P1 LDC R11, c[0x3][R11] ;  /* 0x00c000000b0b9b82 */ /* 0x000e260000000800 */
[----:B------:R-:W0:Y:S02]  /*06c0*/  @!P1 LDS R0, [R0] ;  /* 0x0000000000009984 */ /* 0x000e240000000800 */
[----:B0-----:R-:W-:-:S07]  /*06d0*/  @!P1 FFMA R13, R0, R11, R13 ;  /* 0x0000000b000d9223 */ /* 0x001fce000000000d */
.L_x_14:
[----:B------:R-:W-:-:S04]  /*06e0*/  VIMNMX R3, PT, PT, R7, R4, !PT ;  /* 0x0000000407037248 */ /* 0x000fc80007fe0100 */
[----:B------:R-:W-:-:S13]  /*06f0*/  ISETP.GE.AND P0, PT, R3, R2, PT ;  /* 0x000000020300720c */ /* 0x000fda0003f06270 */
[----:B------:R-:W-:Y:S05]  /*0700*/  @P0 EXIT ;  /* 0x000000000000094d */ /* 0x000fea0003800000 */
[----:B------:R-:W0:Y:S01]  /*0710*/  LDC.64 R8, c[0x0][0x388] ;  /* 0x0000e200ff087b82 */ /* 0x000e220000000a00 */
[----:B------:R-:W-:-:S04]  /*0720*/  IMAD R3, R7, R2, R5 ;  /* 0x0000000207037224 */ /* 0x000fc800078e0205 */
[----:B0-----:R-:W-:-:S05]  /*0730*/  IMAD.WIDE R2, R3, 0x4, R8 ;  /* 0x0000000403027825 */ /* 0x001fca00078e0208 */
[----:B------:R-:W-:Y:S01]  /*0740*/  STG.E desc[UR10][R2.64], R13 ;  /* 0x0000000d02007986 */ /* 0x000fe2000c10190a */
[----:B------:R-:W-:Y:S05]  /*0750*/  EXIT ;  /* 0x000000000000794d */ /* 0x000fea0003800000 */
.L_x_19:
        /* <DEDUP_REMOVED lines=10> */
.L_x_22:


//--------------------- .nv.shared._Z17tiled_convolutionPfS_iiii --------------------------
	.section	.nv.shared._Z17tiled_convolutionPfS_iiii,"aw",@nobits
	.sectionflags	@""
	.align	4
.nv.shared._Z17tiled_convolutionPfS_iiii:
	.zero		5120


//--------------------- .nv.shared.reserved.0     --------------------------
	.section	.nv.shared.reserved.0,"aw",@nobits
	.weak		__nv_reservedSMEM_offset_0_alias
	.size		__nv_reservedSMEM_offset_0_alias, 0, 64
	.other		__nv_reservedSMEM_offset_0_alias,@"STO_CUDA_RESERVED_SHARED STV_DEFAULT"
__nv_reservedSMEM_offset_0_alias:
	.zero		0
	.zero		64


//--------------------- .nv.shared._Z15col_convolutionPfS_iii --------------------------
	.section	.nv.shared._Z15col_convolutionPfS_iii,"aw",@nobits
	.sectionflags	@""
	.align	4
.nv.shared._Z15col_convolutionPfS_iii:
	.zero		3072


//--------------------- .nv.shared._Z15row_convolutionPfS_iii --------------------------
	.section	.nv.shared._Z15row_convolutionPfS_iii,"aw",@nobits
	.sectionflags	@""
	.align	4
.nv.shared._Z15row_convolutionPfS_iii:
	.zero		2048


//--------------------- .nv.constant0._Z17tiled_convolutionPfS_iiii --------------------------
	.section	.nv.constant0._Z17tiled_convolutionPfS_iiii,"a",@progbits
	.sectionflags	@""
	.align	4
.nv.constant0._Z17tiled_convolutionPfS_iiii:
	.zero		928


//--------------------- .nv.constant0._Z15col_convolutionPfS_iii --------------------------
	.section	.nv.constant0._Z15col_convolutionPfS_iii,"a",@progbits
	.sectionflags	@""
	.align	4
.nv.constant0._Z15col_convolutionPfS_iii:
	.zero		924


//--------------------- .nv.constant0._Z15row_convolutionPfS_iii --------------------------
	.section	.nv.constant0._Z15row_convolutionPfS_iii,"a",@progbits
	.sectionflags	@""
	.align	4
.nv.constant0._Z15row_convolutionPfS_iii:
	.zero		924


//--------------------- SYMBOLS --------------------------

	.type		.nv.reservedSmem.offset0,@object
	.size		.nv.reservedSmem.offset0,0x4
	.type		.nv.reservedSmem.cap,@object
	.size		.nv.reservedSmem.cap,0x4
